	.headerflags	@"EF_CUDA_TEXMODE_UNIFIED EF_CUDA_64BIT_ADDRESS EF_CUDA_ACCELERATORS EF_CUDA_SM90 EF_CUDA_VIRTUAL_SM(EF_CUDA_SM90)"
	.elftype	@"ET_EXEC"


//--------------------- .nv.info                  --------------------------
	.section	.nv.info,"",@"SHT_CUDA_INFO"
	.align	4


	//----- nvinfo : EIATTR_REGCOUNT
	.align		4
        /*0000*/ 	.byte	0x04, 0x2f
        /*0002*/ 	.short	(.L_2 - .L_1)
	.align		4
.L_1:
        /*0004*/ 	.word	index@(triton_)
        /*0008*/ 	.word	0x00000026


	//----- nvinfo : EIATTR_MIN_STACK_SIZE
	.align		4
.L_2:
        /*000c*/ 	.byte	0x04, 0x12
        /*000e*/ 	.short	(.L_4 - .L_3)
	.align		4
.L_3:
        /*0010*/ 	.word	index@(triton_)
        /*0014*/ 	.word	0x00000000


	//----- nvinfo : EIATTR_FRAME_SIZE
	.align		4
.L_4:
        /*0018*/ 	.byte	0x04, 0x11
        /*001a*/ 	.short	(.L_6 - .L_5)
	.align		4
.L_5:
        /*001c*/ 	.word	index@(triton_)
        /*0020*/ 	.word	0x00000000


	//----- nvinfo : EIATTR_MIN_STACK_SIZE
	.align		4
.L_6:
        /*0024*/ 	.byte	0x04, 0x12
        /*0026*/ 	.short	(.L_8 - .L_7)
	.align		4
.L_7:
        /*0028*/ 	.word	index@(triton_)
        /*002c*/ 	.word	0x00000000
.L_8:


//--------------------- .nv.info.triton_          --------------------------
	.section	.nv.info.triton_,"",@"SHT_CUDA_INFO"
	.sectionflags	@""
	.align	4


	//----- nvinfo : EIATTR_CUDA_API_VERSION
	.align		4
        /*0000*/ 	.byte	0x04, 0x37
        /*0002*/ 	.short	(.L_10 - .L_9)
.L_9:
        /*0004*/ 	.word	0x0000007c


	//----- nvinfo : EIATTR_KPARAM_INFO
	.align		4
.L_10:
        /*0008*/ 	.byte	0x04, 0x17
        /*000a*/ 	.short	(.L_12 - .L_11)
.L_11:
        /*000c*/ 	.word	0x00000000
        /*0010*/ 	.short	0x0007
        /*0012*/ 	.short	0x0034
        /*0014*/ 	.byte	0x00, 0xf0, 0x11, 0x00


	//----- nvinfo : EIATTR_KPARAM_INFO
	.align		4
.L_12:
        /*0018*/ 	.byte	0x04, 0x17
        /*001a*/ 	.short	(.L_14 - .L_13)
.L_13:
        /*001c*/ 	.word	0x00000000
        /*0020*/ 	.short	0x0006
        /*0022*/ 	.short	0x0030
        /*0024*/ 	.byte	0x00, 0xf0, 0x11, 0x00


	//----- nvinfo : EIATTR_KPARAM_INFO
	.align		4
.L_14:
        /*0028*/ 	.byte	0x04, 0x17
        /*002a*/ 	.short	(.L_16 - .L_15)
.L_15:
        /*002c*/ 	.word	0x00000000
        /*0030*/ 	.short	0x0005
        /*0032*/ 	.short	0x0028
        /*0034*/ 	.byte	0x00, 0xf0, 0x21, 0x00


	//----- nvinfo : EIATTR_KPARAM_INFO
	.align		4
.L_16:
        /*0038*/ 	.byte	0x04, 0x17
        /*003a*/ 	.short	(.L_18 - .L_17)
.L_17:
        /*003c*/ 	.word	0x00000000
        /*0040*/ 	.short	0x0004
        /*0042*/ 	.short	0x0020
        /*0044*/ 	.byte	0x00, 0xf0, 0x21, 0x00


	//----- nvinfo : EIATTR_KPARAM_INFO
	.align		4
.L_18:
        /*0048*/ 	.byte	0x04, 0x17
        /*004a*/ 	.short	(.L_20 - .L_19)
.L_19:
        /*004c*/ 	.word	0x00000000
        /*0050*/ 	.short	0x0003
        /*0052*/ 	.short	0x0018
        /*0054*/ 	.byte	0x00, 0xf0, 0x21, 0x00


	//----- nvinfo : EIATTR_KPARAM_INFO
	.align		4
.L_20:
        /*0058*/ 	.byte	0x04, 0x17
        /*005a*/ 	.short	(.L_22 - .L_21)
.L_21:
        /*005c*/ 	.word	0x00000000
        /*0060*/ 	.short	0x0002
        /*0062*/ 	.short	0x0010
        /*0064*/ 	.byte	0x00, 0xf0, 0x21, 0x00


	//----- nvinfo : EIATTR_KPARAM_INFO
	.align		4
.L_22:
        /*0068*/ 	.byte	0x04, 0x17
        /*006a*/ 	.short	(.L_24 - .L_23)
.L_23:
        /*006c*/ 	.word	0x00000000
        /*0070*/ 	.short	0x0001
        /*0072*/ 	.short	0x0008
        /*0074*/ 	.byte	0x00, 0xf0, 0x21, 0x00


	//----- nvinfo : EIATTR_KPARAM_INFO
	.align		4
.L_24:
        /*0078*/ 	.byte	0x04, 0x17
        /*007a*/ 	.short	(.L_26 - .L_25)
.L_25:
        /*007c*/ 	.word	0x00000000
        /*0080*/ 	.short	0x0000
        /*0082*/ 	.short	0x0000
        /*0084*/ 	.byte	0x00, 0xf0, 0x21, 0x00


	//----- nvinfo : EIATTR_SPARSE_MMA_MASK
	.align		4
.L_26:
        /*0088*/ 	.byte	0x03, 0x50
        /*008a*/ 	.short	0x0000


	//----- nvinfo : EIATTR_MAXREG_COUNT
	.align		4
        /*008c*/ 	.byte	0x03, 0x1b
        /*008e*/ 	.short	0x0080


	//----- nvinfo : EIATTR_COOP_GROUP_MASK_REGIDS
	.align		4
        /*0090*/ 	.byte	0x04, 0x29
        /*0092*/ 	.short	(.L_28 - .L_27)


	//   ....[0]....
.L_27:
        /*0094*/ 	.word	0xffffffff


	//   ....[1]....
        /*0098*/ 	.word	0xffffffff


	//   ....[2]....
        /*009c*/ 	.word	0xffffffff


	//   ....[3]....
        /*00a0*/ 	.word	0xffffffff


	//   ....[4]....
        /*00a4*/ 	.word	0xffffffff


	//   ....[5]....
        /*00a8*/ 	.word	0xffffffff


	//   ....[6]....
        /*00ac*/ 	.word	0xffffffff


	//   ....[7]....
        /*00b0*/ 	.word	0xffffffff


	//   ....[8]....
        /*00b4*/ 	.word	0xffffffff


	//   ....[9]....
        /*00b8*/ 	.word	0xffffffff


	//   ....[10]....
        /*00bc*/ 	.word	0xffffffff


	//   ....[11]....
        /*00c0*/ 	.word	0xffffffff


	//   ....[12]....
        /*00c4*/ 	.word	0xffffffff


	//   ....[13]....
        /*00c8*/ 	.word	0xffffffff


	//   ....[14]....
        /*00cc*/ 	.word	0xffffffff


	//   ....[15]....
        /*00d0*/ 	.word	0xffffffff


	//   ....[16]....
        /*00d4*/ 	.word	0xffffffff


	//   ....[17]....
        /*00d8*/ 	.word	0xffffffff


	//   ....[18]....
        /*00dc*/ 	.word	0xffffffff


	//   ....[19]....
        /*00e0*/ 	.word	0xffffffff


	//   ....[20]....
        /*00e4*/ 	.word	0xffffffff


	//   ....[21]....
        /*00e8*/ 	.word	0xffffffff


	//   ....[22]....
        /*00ec*/ 	.word	0xffffffff


	//   ....[23]....
        /*00f0*/ 	.word	0xffffffff


	//   ....[24]....
        /*00f4*/ 	.word	0xffffffff


	//   ....[25]....
        /*00f8*/ 	.word	0xffffffff


	//   ....[26]....
        /*00fc*/ 	.word	0xffffffff


	//----- nvinfo : EIATTR_COOP_GROUP_INSTR_OFFSETS
	.align		4
.L_28:
        /*0100*/ 	.byte	0x04, 0x28
        /*0102*/ 	.short	(.L_30 - .L_29)


	//   ....[0]....
.L_29:
        /*0104*/ 	.word	0x00000ce0


	//   ....[1]....
        /*0108*/ 	.word	0x00000ed0


	//   ....[2]....
        /*010c*/ 	.word	0x00000f40


	//   ....[3]....
        /*0110*/ 	.word	0x00000fa0


	//   ....[4]....
        /*0114*/ 	.word	0x00001040


	//   ....[5]....
        /*0118*/ 	.word	0x000010b0


	//   ....[6]....
        /*011c*/ 	.word	0x000010f0


	//   ....[7]....
        /*0120*/ 	.word	0x00001150


	//   ....[8]....
        /*0124*/ 	.word	0x000011f0


	//   ....[9]....
        /*0128*/ 	.word	0x00001240


	//   ....[10]....
        /*012c*/ 	.word	0x000012a0


	//   ....[11]....
        /*0130*/ 	.word	0x00001340


	//   ....[12]....
        /*0134*/ 	.word	0x00001390


	//   ....[13]....
        /*0138*/ 	.word	0x00001480


	//   ....[14]....
        /*013c*/ 	.word	0x000014d0


	//   ....[15]....
        /*0140*/ 	.word	0x00001630


	//   ....[16]....
        /*0144*/ 	.word	0x00001640


	//   ....[17]....
        /*0148*/ 	.word	0x00001650


	//   ....[18]....
        /*014c*/ 	.word	0x00001690


	//   ....[19]....
        /*0150*/ 	.word	0x000017a0


	//   ....[20]....
        /*0154*/ 	.word	0x00001820


	//   ....[21]....
        /*0158*/ 	.word	0x00001850


	//   ....[22]....
        /*015c*/ 	.word	0x00001920


	//   ....[23]....
        /*0160*/ 	.word	0x00001960


	//   ....[24]....
        /*0164*/ 	.word	0x000019a0


	//   ....[25]....
        /*0168*/ 	.word	0x00001a70


	//   ....[26]....
        /*016c*/ 	.word	0x00001ac0


	//----- nvinfo : EIATTR_EXIT_INSTR_OFFSETS
	.align		4
.L_30:
        /*0170*/ 	.byte	0x04, 0x1c
        /*0172*/ 	.short	(.L_32 - .L_31)


	//   ....[0]....
.L_31:
        /*0174*/ 	.word	0x00002210


	//----- nvinfo : EIATTR_MAX_THREADS
	.align		4
.L_32:
        /*0178*/ 	.byte	0x04, 0x05
        /*017a*/ 	.short	(.L_34 - .L_33)
.L_33:
        /*017c*/ 	.word	0x00000200
        /*0180*/ 	.word	0x00000001
        /*0184*/ 	.word	0x00000001


	//----- nvinfo : EIATTR_CBANK_PARAM_SIZE
	.align		4
.L_34:
        /*0188*/ 	.byte	0x03, 0x19
        /*018a*/ 	.short	0x0038


	//----- nvinfo : EIATTR_PARAM_CBANK
	.align		4
        /*018c*/ 	.byte	0x04, 0x0a
        /*018e*/ 	.short	(.L_36 - .L_35)
	.align		4
.L_35:
        /*0190*/ 	.word	index@(.nv.constant0.triton_)
        /*0194*/ 	.short	0x0210
        /*0196*/ 	.short	0x0038


	//----- nvinfo : EIATTR_SW_WAR
	.align		4
.L_36:
        /*0198*/ 	.byte	0x04, 0x36
        /*019a*/ 	.short	(.L_38 - .L_37)
.L_37:
        /*019c*/ 	.word	0x00000008
.L_38:


//--------------------- .nv.callgraph             --------------------------
	.section	.nv.callgraph,"",@"SHT_CUDA_CALLGRAPH"
	.align	4
	.sectionentsize	8
	.align		4
        /*0000*/ 	.word	0x00000000
	.align		4
        /*0004*/ 	.word	0xffffffff
	.align		4
        /*0008*/ 	.word	0x00000000
	.align		4
        /*000c*/ 	.word	0xfffffffe
	.align		4
        /*0010*/ 	.word	0x00000000
	.align		4
        /*0014*/ 	.word	0xfffffffd
	.align		4
        /*0018*/ 	.word	0x00000000
	.align		4
        /*001c*/ 	.word	0xfffffffc


//--------------------- .nv.constant4             --------------------------
	.section	.nv.constant4,"a",@progbits
	.align	8
	.align		8
.nv.constant4:
        /*0000*/ 	.dword	_$_str


//--------------------- .text.triton_             --------------------------
	.section	.text.triton_,"ax",@progbits
	.sectionflags	@"SHF_BARRIERS=1"
	.align	128
        .global         triton_
        .type           triton_,@function
        .size           triton_,(.L_x_4 - triton_)
        .other          triton_,@"STO_CUDA_ENTRY STV_DEFAULT"
triton_:
.text.triton_:
[----:B------:R-:W0:Y:S02]  /*0000*/  LDC R1, c[0x0][0x28] ;  /* 0x00000a00ff017b82 */ /* 0x000e240000000800 */
[----:B------:R-:W1:Y:S01]  /*0010*/  S2R R30, SR_TID.X ;  /* 0x00000000001e7919 */ /* 0x000e620000002100 */
[----:B------:R-:W-:Y:S01]  /*0020*/  HFMA2.MMA R13, -RZ, RZ, 0, 0 ;  /* 0x00000000ff0d7435 */ /* 0x000fe200000001ff */
[----:B------:R-:W-:Y:S02]  /*0030*/  PLOP3.LUT P0, PT, PT, PT, PT, 0x80, 0x0 ;  /* 0x000000000000781c */ /* 0x000fe40003f0f070 */
[----:B------:R-:W-:Y:S01]  /*0040*/  CS2R R2, SRZ ;  /* 0x0000000000027805 */ /* 0x000fe2000001ff00 */
[----:B------:R-:W2:Y:S01]  /*0050*/  S2R R0, SR_CTAID.X ;  /* 0x0000000000007919 */ /* 0x000ea20000002500 */
[----:B------:R-:W-:Y:S02]  /*0060*/  CS2R R4, SRZ ;  /* 0x0000000000047805 */ /* 0x000fe4000001ff00 */
[----:B------:R-:W-:Y:S02]  /*0070*/  CS2R R6, SRZ ;  /* 0x0000000000067805 */ /* 0x000fe4000001ff00 */
[----:B------:R-:W-:-:S02]  /*0080*/  CS2R R8, SRZ ;  /* 0x0000000000087805 */ /* 0x000fc4000001ff00 */
[----:B------:R-:W-:Y:S02]  /*0090*/  CS2R R10, SRZ ;  /* 0x00000000000a7805 */ /* 0x000fe4000001ff00 */
[----:B------:R-:W-:Y:S01]  /*00a0*/  CS2R R28, SRZ ;  /* 0x00000000001c7805 */ /* 0x000fe2000001ff00 */
[----:B------:R-:W-:Y:S01]  /*00b0*/  ULDC.64 UR6, c[0x0][0x208] ;  /* 0x0000820000067ab9 */ /* 0x000fe20000000a00 */
[----:B------:R-:W-:Y:S01]  /*00c0*/  ULDC UR4, c[0x0][0x240] ;  /* 0x0000900000047ab9 */ /* 0x000fe20000000800 */
[----:B-1----:R-:W-:-:S07]  /*00d0*/  SHF.L.U32 R30, R30, 0x2, RZ ;  /* 0x000000021e1e7819 */ /* 0x002fce00000006ff */
.L_x_1:
[----:B------:R-:W1:Y:S01]  /*00e0*/  LDC.64 R32, c[0x0][0x220] ;  /* 0x00008800ff207b82 */ /* 0x000e620000000a00 */
[----:B------:R-:W-:Y:S02]  /*00f0*/  LOP3.LUT R21, R13, 0x7fc, R30, 0xf8, !PT ;  /* 0x000007fc0d157812 */ /* 0x000fe400078ef81e */
[----:B------:R-:W-:Y:S02]  /*0100*/  CS2R R12, SRZ ;  /* 0x00000000000c7805 */ /* 0x000fe4000001ff00 */
[----:B------:R-:W-:Y:S02]  /*0110*/  CS2R R14, SRZ ;  /* 0x00000000000e7805 */ /* 0x000fe4000001ff00 */
[C---:B------:R-:W-:Y:S01]  /*0120*/  ISETP.GE.U32.AND P1, PT, R21.reuse, 0xc00, PT ;  /* 0x00000c001500780c */ /* 0x040fe20003f26070 */
[----:B------:R-:W3:Y:S08]  /*0130*/  LDC.64 R26, c[0x0][0x228] ;  /* 0x00008a00ff1a7b82 */ /* 0x000ef00000000a00 */
[----:B------:R-:W4:Y:S08]  /*0140*/  LDC.64 R18, c[0x0][0x230] ;  /* 0x00008c00ff127b82 */ /* 0x000f300000000a00 */
[----:B------:R-:W5:Y:S01]  /*0150*/  LDC.64 R24, c[0x0][0x210] ;  /* 0x00008400ff187b82 */ /* 0x000f620000000a00 */
[----:B-1----:R-:W-:-:S07]  /*0160*/  IMAD.WIDE.U32 R32, R21, 0x2, R32 ;  /* 0x0000000215207825 */ /* 0x002fce00078e0020 */
[----:B------:R-:W1:Y:S01]  /*0170*/  LDC.64 R16, c[0x0][0x218] ;  /* 0x00008600ff107b82 */ /* 0x000e620000000a00 */
[----:B---3--:R-:W-:Y:S01]  /*0180*/  IMAD.WIDE.U32 R26, R21, 0x2, R26 ;  /* 0x00000002151a7825 */ /* 0x008fe200078e001a */
[----:B------:R-:W3:Y:S01]  /*0190*/  @!P1 LDG.E.EL.64 R12, desc[UR6][R32.64+0x3000] ;  /* 0x00300006200c9981 */ /* 0x000ee2000c2e1b00 */
[----:B--2---:R-:W-:-:S03]  /*01a0*/  ISETP.LT.AND P2, PT, R0, UR4, !P1 ;  /* 0x0000000400007c0c */ /* 0x004fc6000cf41270 */
[----:B------:R2:W3:Y:S01]  /*01b0*/  @!P1 LDG.E.EL.64 R14, desc[UR6][R26.64+0x3000] ;  /* 0x003000061a0e9981 */ /* 0x0004e2000c2e1b00 */
[----:B------:R-:W-:Y:S01]  /*01c0*/  IMAD R31, R0, 0xc00, R21 ;  /* 0x00000c00001f7824 */ /* 0x000fe200078e0215 */
[----:B------:R-:W-:Y:S01]  /*01d0*/  CS2R R22, SRZ ;  /* 0x0000000000167805 */ /* 0x000fe2000001ff00 */
[----:B----4-:R-:W-:Y:S01]  /*01e0*/  IMAD.WIDE.U32 R18, R21, 0x2, R18 ;  /* 0x0000000215127825 */ /* 0x010fe200078e0012 */
[----:B------:R-:W-:-:S03]  /*01f0*/  CS2R R20, SRZ ;  /* 0x0000000000147805 */ /* 0x000fc6000001ff00 */
[----:B-----5:R-:W-:-:S03]  /*0200*/  IMAD.WIDE R24, R31, 0x2, R24 ;  /* 0x000000021f187825 */ /* 0x020fc600078e0218 */
[----:B------:R-:W4:Y:S01]  /*0210*/  @!P1 LDG.E.EL.64 R20, desc[UR6][R18.64] ;  /* 0x0000000612149981 */ /* 0x000f22000c2e1b00 */
[----:B--2---:R-:W-:-:S03]  /*0220*/  CS2R R26, SRZ ;  /* 0x00000000001a7805 */ /* 0x004fc6000001ff00 */
[----:B------:R-:W2:Y:S01]  /*0230*/  @P2 LDG.E.EF.64 R22, desc[UR6][R24.64] ;  /* 0x0000000618162981 */ /* 0x000ea2000c0e1b00 */
[----:B-1----:R-:W-:-:S05]  /*0240*/  IMAD.WIDE R16, R31, 0x2, R16 ;  /* 0x000000021f107825 */ /* 0x002fca00078e0210 */
[----:B------:R1:W5:Y:S01]  /*0250*/  @P2 LDG.E.EF.64 R26, desc[UR6][R16.64] ;  /* 0x00000006101a2981 */ /* 0x000362000c0e1b00 */
[----:B---3--:R-:W-:Y:S02]  /*0260*/  SEL R12, R12, RZ, !P1 ;  /* 0x000000ff0c0c7207 */ /* 0x008fe40004800000 */
[----:B------:R-:W-:Y:S02]  /*0270*/  SEL R31, R13, RZ, !P1 ;  /* 0x000000ff0d1f7207 */ /* 0x000fe40004800000 */
[----:B------:R-:W-:Y:S02]  /*0280*/  SEL R32, R14, RZ, !P1 ;  /* 0x000000ff0e207207 */ /* 0x000fe40004800000 */
[----:B------:R-:W-:Y:S02]  /*0290*/  SEL R14, R15, RZ, !P1 ;  /* 0x000000ff0f0e7207 */ /* 0x000fe40004800000 */
[C---:B------:R-:W-:Y:S02]  /*02a0*/  PRMT R13, R12.reuse, 0x7632, R13 ;  /* 0x000076320c0d7816 */ /* 0x040fe4000000000d */
[----:B------:R-:W-:-:S02]  /*02b0*/  SHF.L.U32 R15, R12, 0x10, RZ ;  /* 0x000000100c0f7819 */ /* 0x000fc400000006ff */
[----:B------:R-:W-:Y:S02]  /*02c0*/  PRMT R12, R32, 0x7632, R12 ;  /* 0x00007632200c7816 */ /* 0x000fe4000000000c */
[----:B-1----:R-:W-:Y:S02]  /*02d0*/  SHF.L.U32 R16, R13, 0x10, RZ ;  /* 0x000000100d107819 */ /* 0x002fe400000006ff */
[----:B------:R-:W-:Y:S02]  /*02e0*/  SHF.L.U32 R17, R12, 0x10, RZ ;  /* 0x000000100c117819 */ /* 0x000fe400000006ff */
[----:B------:R-:W-:Y:S02]  /*02f0*/  SHF.L.U32 R18, R31, 0x10, RZ ;  /* 0x000000101f127819 */ /* 0x000fe400000006ff */
[----:B------:R-:W-:Y:S01]  /*0300*/  SHF.L.U32 R19, R14, 0x10, RZ ;  /* 0x000000100e137819 */ /* 0x000fe200000006ff */
[----:B------:R-:W-:Y:S01]  /*0310*/  FADD R12, R16, R17 ;  /* 0x00000011100c7221 */ /* 0x000fe20000000000 */
[----:B----4-:R-:W-:-:S02]  /*0320*/  SEL R20, R20, RZ, !P1 ;  /* 0x000000ff14147207 */ /* 0x010fc40004800000 */
[----:B------:R-:W-:Y:S01]  /*0330*/  PRMT R31, R31, 0x7632, R31 ;  /* 0x000076321f1f7816 */ /* 0x000fe2000000001f */
[----:B------:R-:W-:Y:S01]  /*0340*/  FADD R13, R18, R19 ;  /* 0x00000013120d7221 */ /* 0x000fe20000000000 */
[----:B------:R-:W-:Y:S02]  /*0350*/  PRMT R16, R14, 0x7632, R16 ;  /* 0x000076320e107816 */ /* 0x000fe40000000010 */
[----:B--2---:R-:W-:Y:S02]  /*0360*/  SEL R22, R22, RZ, P2 ;  /* 0x000000ff16167207 */ /* 0x004fe40001000000 */
[----:B------:R-:W-:Y:S02]  /*0370*/  SEL R21, R21, RZ, !P1 ;  /* 0x000000ff15157207 */ /* 0x000fe40004800000 */
[----:B------:R-:W-:Y:S02]  /*0380*/  SEL R23, R23, RZ, P2 ;  /* 0x000000ff17177207 */ /* 0x000fe40001000000 */
[----:B------:R-:W-:-:S02]  /*0390*/  PRMT R17, R20, 0x7632, R17 ;  /* 0x0000763214117816 */ /* 0x000fc40000000011 */
[----:B------:R-:W-:Y:S02]  /*03a0*/  SHF.L.U32 R18, R31, 0x10, RZ ;  /* 0x000000101f127819 */ /* 0x000fe400000006ff */
[----:B------:R-:W-:Y:S02]  /*03b0*/  SHF.L.U32 R19, R16, 0x10, RZ ;  /* 0x0000001010137819 */ /* 0x000fe400000006ff */
[----:B------:R-:W-:Y:S02]  /*03c0*/  SHF.L.U32 R32, R32, 0x10, RZ ;  /* 0x0000001020207819 */ /* 0x000fe400000006ff */
[----:B------:R-:W-:Y:S01]  /*03d0*/  SHF.L.U32 R20, R20, 0x10, RZ ;  /* 0x0000001014147819 */ /* 0x000fe200000006ff */
[----:B------:R-:W-:Y:S01]  /*03e0*/  FADD R18, R18, R19 ;  /* 0x0000001312127221 */ /* 0x000fe20000000000 */
[C---:B------:R-:W-:Y:S01]  /*03f0*/  PRMT R16, R22.reuse, 0x7632, R16 ;  /* 0x0000763216107816 */ /* 0x040fe20000000010 */
[----:B------:R-:W-:Y:S01]  /*0400*/  FADD R15, R15, R32 ;  /* 0x000000200f0f7221 */ /* 0x000fe20000000000 */
[----:B------:R-:W-:-:S02]  /*0410*/  SHF.L.U32 R31, R22, 0x10, RZ ;  /* 0x00000010161f7819 */ /* 0x000fc400000006ff */
[----:B------:R-:W-:Y:S02]  /*0420*/  SHF.L.U32 R14, R21, 0x10, RZ ;  /* 0x00000010150e7819 */ /* 0x000fe400000006ff */
[----:B------:R-:W-:Y:S02]  /*0430*/  SHF.L.U32 R33, R23, 0x10, RZ ;  /* 0x0000001017217819 */ /* 0x000fe400000006ff */
[----:B------:R-:W-:Y:S02]  /*0440*/  PRMT R21, R21, 0x7632, R21 ;  /* 0x0000763215157816 */ /* 0x000fe40000000015 */
[----:B-----5:R-:W-:Y:S01]  /*0450*/  SEL R26, R26, RZ, P2 ;  /* 0x000000ff1a1a7207 */ /* 0x020fe20001000000 */
[----:B------:R-:W-:Y:S01]  /*0460*/  FADD R14, R33, R14 ;  /* 0x0000000e210e7221 */ /* 0x000fe20000000000 */
[----:B------:R-:W-:Y:S02]  /*0470*/  SEL R27, R27, RZ, P2 ;  /* 0x000000ff1b1b7207 */ /* 0x000fe40001000000 */
[----:B------:R-:W-:-:S02]  /*0480*/  PRMT R23, R23, 0x7632, R23 ;  /* 0x0000763217177816 */ /* 0x000fc40000000017 */
[----:B------:R-:W-:Y:S02]  /*0490*/  SHF.L.U32 R17, R17, 0x10, RZ ;  /* 0x0000001011117819 */ /* 0x000fe400000006ff */
[----:B------:R-:W-:Y:S01]  /*04a0*/  SHF.L.U32 R22, R16, 0x10, RZ ;  /* 0x0000001010167819 */ /* 0x000fe200000006ff */
[--C-:B------:R-:W-:Y:S01]  /*04b0*/  FADD R16, R31, R20.reuse ;  /* 0x000000141f107221 */ /* 0x100fe20000000000 */
[----:B------:R-:W-:Y:S02]  /*04c0*/  SHF.L.U32 R21, R21, 0x10, RZ ;  /* 0x0000001015157819 */ /* 0x000fe400000006ff */
[----:B------:R-:W-:Y:S01]  /*04d0*/  PRMT R19, R26, 0x7632, R19 ;  /* 0x000076321a137816 */ /* 0x000fe20000000013 */
[----:B------:R-:W-:Y:S01]  /*04e0*/  FADD R17, R22, R17 ;  /* 0x0000001116117221 */ /* 0x000fe20000000000 */
[----:B------:R-:W-:Y:S02]  /*04f0*/  PRMT R20, R27, 0x7632, R20 ;  /* 0x000076321b147816 */ /* 0x000fe40000000014 */
[----:B------:R-:W-:-:S02]  /*0500*/  SHF.L.U32 R32, R23, 0x10, RZ ;  /* 0x0000001017207819 */ /* 0x000fc400000006ff */
[----:B------:R-:W-:Y:S02]  /*0510*/  SHF.L.U32 R26, R26, 0x10, RZ ;  /* 0x000000101a1a7819 */ /* 0x000fe400000006ff */
[----:B------:R-:W-:Y:S01]  /*0520*/  SHF.L.U32 R22, R27, 0x10, RZ ;  /* 0x000000101b167819 */ /* 0x000fe200000006ff */
[----:B------:R-:W-:Y:S01]  /*0530*/  FADD R21, R32, R21 ;  /* 0x0000001520157221 */ /* 0x000fe20000000000 */
[----:B------:R-:W-:Y:S01]  /*0540*/  SHF.L.U32 R19, R19, 0x10, RZ ;  /* 0x0000001013137819 */ /* 0x000fe200000006ff */
[----:B------:R-:W-:Y:S01]  /*0550*/  FFMA R15, R15, R16, R26 ;  /* 0x000000100f0f7223 */ /* 0x000fe2000000001a */
[----:B------:R-:W-:Y:S01]  /*0560*/  SHF.L.U32 R23, R20, 0x10, RZ ;  /* 0x0000001014177819 */ /* 0x000fe200000006ff */
[----:B------:R-:W-:Y:S01]  /*0570*/  FFMA R13, R13, R14, R22 ;  /* 0x0000000e0d0d7223 */ /* 0x000fe20000000016 */
[----:B------:R-:W-:Y:S01]  /*0580*/  CS2R R26, SRZ ;  /* 0x00000000001a7805 */ /* 0x000fe2000001ff00 */
[----:B------:R-:W-:Y:S01]  /*0590*/  FFMA R12, R12, R17, R19 ;  /* 0x000000110c0c7223 */ /* 0x000fe20000000013 */
[----:B------:R-:W-:Y:S01]  /*05a0*/  MOV R31, RZ ;  /* 0x000000ff001f7202 */ /* 0x000fe20000000f00 */
[----:B------:R-:W-:Y:S01]  /*05b0*/  FFMA R18, R18, R21, R23 ;  /* 0x0000001512127223 */ /* 0x000fe20000000017 */
[----:B------:R-:W-:-:S02]  /*05c0*/  MOV R32, RZ ;  /* 0x000000ff00207202 */ /* 0x000fc40000000f00 */
[----:B------:R-:W-:Y:S02]  /*05d0*/  MOV R17, 0x3f800000 ;  /* 0x3f80000000117802 */ /* 0x000fe40000000f00 */
[----:B------:R-:W-:Y:S02]  /*05e0*/  MOV R14, 0x3f800000 ;  /* 0x3f800000000e7802 */ /* 0x000fe40000000f00 */
[----:B------:R-:W-:Y:S02]  /*05f0*/  MOV R19, 0x3f800000 ;  /* 0x3f80000000137802 */ /* 0x000fe40000000f00 */
[----:B------:R-:W-:Y:S02]  /*0600*/  MOV R16, 0x3f800000 ;  /* 0x3f80000000107802 */ /* 0x000fe40000000f00 */
[----:B------:R-:W-:Y:S02]  /*0610*/  MOV R20, R15 ;  /* 0x0000000f00147202 */ /* 0x000fe40000000f00 */
[----:B------:R-:W-:-:S02]  /*0620*/  MOV R22, R13 ;  /* 0x0000000d00167202 */ /* 0x000fc40000000f00 */
[----:B------:R-:W-:Y:S02]  /*0630*/  MOV R21, R12 ;  /* 0x0000000c00157202 */ /* 0x000fe40000000f00 */
[----:B------:R-:W-:Y:S01]  /*0640*/  MOV R23, R18 ;  /* 0x0000001200177202 */ /* 0x000fe20000000f00 */
[----:B------:R-:W-:Y:S06]  /*0650*/  @P0 BRA `(.L_x_0) ;  /* 0x0000000000e00947 */ /* 0x000fec0003800000 */
[----:B------:R-:W-:Y:S01]  /*0660*/  FADD R17, R2, 1 ;  /* 0x3f80000002117421 */ /* 0x000fe20000000000 */
[----:B------:R-:W-:Y:S01]  /*0670*/  FADD R14, R3, 1 ;  /* 0x3f800000030e7421 */ /* 0x000fe20000000000 */
[----:B------:R-:W-:Y:S01]  /*0680*/  FADD R27, R15, -R10 ;  /* 0x8000000a0f1b7221 */ /* 0x000fe20000000000 */
[----:B------:R-:W-:Y:S01]  /*0690*/  FADD R19, R4, 1 ;  /* 0x3f80000004137421 */ /* 0x000fe20000000000 */
[C---:B------:R-:W-:Y:S01]  /*06a0*/  FMUL R16, R17.reuse, 0.25 ;  /* 0x3e80000011107820 */ /* 0x040fe20000400000 */
[----:B------:R-:W-:Y:S01]  /*06b0*/  FSETP.GEU.AND P6, PT, |R17|, 1.175494350822287508e-38, PT ;  /* 0x008000001100780b */ /* 0x000fe20003fce200 */
[C---:B------:R-:W-:Y:S01]  /*06c0*/  FMUL R23, R14.reuse, 0.25 ;  /* 0x3e8000000e177820 */ /* 0x040fe20000400000 */
[----:B------:R-:W-:Y:S01]  /*06d0*/  FSETP.GEU.AND P3, PT, |R14|, 1.175494350822287508e-38, PT ;  /* 0x008000000e00780b */ /* 0x000fe20003f6e200 */
[----:B------:R-:W-:Y:S01]  /*06e0*/  FMUL R20, R27, 0.25 ;  /* 0x3e8000001b147820 */ /* 0x000fe20000400000 */
[----:B------:R-:W-:Y:S01]  /*06f0*/  FSETP.GT.AND P4, PT, |R17|, 8.50705917302346158658e+37, PT ;  /* 0x7e8000001100780b */ /* 0x000fe20003f84200 */
[----:B------:R-:W-:Y:S01]  /*0700*/  FADD R26, R12, -R11 ;  /* 0x8000000b0c1a7221 */ /* 0x000fe20000000000 */
[----:B------:R-:W-:Y:S01]  /*0710*/  FSETP.GT.AND P5, PT, |R14|, 8.50705917302346158658e+37, PT ;  /* 0x7e8000000e00780b */ /* 0x000fe20003fa4200 */
[----:B------:R-:W-:Y:S01]  /*0720*/  FMUL R32, R19, 0.25 ;  /* 0x3e80000013207820 */ /* 0x000fe20000400000 */
[----:B------:R-:W-:Y:S01]  /*0730*/  FSEL R21, R16, R17, P4 ;  /* 0x0000001110157208 */ /* 0x000fe20002000000 */
[----:B------:R-:W-:Y:S01]  /*0740*/  FADD R16, R5, 1 ;  /* 0x3f80000005107421 */ /* 0x000fe20000000000 */
[----:B------:R-:W-:Y:S01]  /*0750*/  FSEL R22, R23, R14, P5 ;  /* 0x0000000e17167208 */ /* 0x000fe20002800000 */
[----:B------:R-:W-:Y:S01]  /*0760*/  FMUL R23, R26, 0.25 ;  /* 0x3e8000001a177820 */ /* 0x000fe20000400000 */
[----:B------:R-:W-:Y:S01]  /*0770*/  FSETP.GEU.AND P1, PT, |R19|, 1.175494350822287508e-38, PT ;  /* 0x008000001300780b */ /* 0x000fe20003f2e200 */
[----:B------:R-:W-:Y:S01]  /*0780*/  @!P6 FMUL R21, R21, 16777216 ;  /* 0x4b8000001515e820 */ /* 0x000fe20000400000 */
[----:B------:R-:W-:Y:S01]  /*0790*/  FSEL R20, R20, R27, P4 ;  /* 0x0000001b14147208 */ /* 0x000fe20002000000 */
[----:B------:R-:W-:Y:S01]  /*07a0*/  @!P3 FMUL R22, R22, 16777216 ;  /* 0x4b8000001616b820 */ /* 0x000fe20000400000 */
[----:B------:R-:W-:Y:S01]  /*07b0*/  FSETP.GT.AND P4, PT, |R19|, 8.50705917302346158658e+37, PT ;  /* 0x7e8000001300780b */ /* 0x000fe20003f84200 */
[----:B------:R-:W-:Y:S01]  /*07c0*/  FMUL R33, R16, 0.25 ;  /* 0x3e80000010217820 */ /* 0x000fe20000400000 */
[----:B------:R-:W-:Y:S01]  /*07d0*/  FSEL R31, R23, R26, P5 ;  /* 0x0000001a171f7208 */ /* 0x000fe20002800000 */
[----:B------:R-:W1:Y:S01]  /*07e0*/  MUFU.RCP R21, R21 ;  /* 0x0000001500157308 */ /* 0x000e620000001000 */
[----:B------:R-:W-:Y:S01]  /*07f0*/  @!P6 FMUL R20, R20, 16777216 ;  /* 0x4b8000001414e820 */ /* 0x000fe20000400000 */
[----:B------:R-:W-:-:S02]  /*0800*/  FSETP.GEU.AND P6, PT, |R16|, 1.175494350822287508e-38, PT ;  /* 0x008000001000780b */ /* 0x000fc40003fce200 */
[----:B------:R-:W-:Y:S01]  /*0810*/  FSEL R23, R32, R19, P4 ;  /* 0x0000001320177208 */ /* 0x000fe20002000000 */
[----:B------:R-:W-:Y:S01]  /*0820*/  @!P3 FMUL R31, R31, 16777216 ;  /* 0x4b8000001f1fb820 */ /* 0x000fe20000400000 */
[----:B------:R-:W-:Y:S01]  /*0830*/  FSETP.GT.AND P5, PT, |R16|, 8.50705917302346158658e+37, PT ;  /* 0x7e8000001000780b */ /* 0x000fe20003fa4200 */
[----:B------:R-:W-:Y:S01]  /*0840*/  FADD R32, R18, -R29 ;  /* 0x8000001d12207221 */ /* 0x000fe20000000000 */
[----:B------:R-:W2:Y:S01]  /*0850*/  MUFU.RCP R22, R22 ;  /* 0x0000001600167308 */ /* 0x000ea20000001000 */
[----:B------:R-:W-:Y:S01]  /*0860*/  @!P1 FMUL R23, R23, 16777216 ;  /* 0x4b80000017179820 */ /* 0x000fe20000400000 */
[----:B------:R-:W-:Y:S01]  /*0870*/  FSEL R33, R33, R16, P5 ;  /* 0x0000001021217208 */ /* 0x000fe20002800000 */
[----:B------:R-:W-:Y:S01]  /*0880*/  FMUL R35, R32, 0.25 ;  /* 0x3e80000020237820 */ /* 0x000fe20000400000 */
[----:B-1----:R-:W-:-:S04]  /*0890*/  FFMA R20, R21, R20, R10 ;  /* 0x0000001415147223 */ /* 0x002fc8000000000a */
[----:B------:R-:W1:Y:S01]  /*08a0*/  MUFU.RCP R23, R23 ;  /* 0x0000001700177308 */ /* 0x000e620000001000 */
[----:B------:R-:W-:Y:S01]  /*08b0*/  @!P6 FMUL R33, R33, 16777216 ;  /* 0x4b8000002121e820 */ /* 0x000fe20000400000 */
[----:B------:R-:W-:Y:S01]  /*08c0*/  FSEL R35, R35, R32, P5 ;  /* 0x0000002023237208 */ /* 0x000fe20002800000 */
[----:B--2---:R-:W-:Y:S01]  /*08d0*/  FFMA R21, R22, R31, R11 ;  /* 0x0000001f16157223 */ /* 0x004fe2000000000b */
[----:B------:R-:W-:-:S04]  /*08e0*/  FADD R31, R13, -R28 ;  /* 0x8000001c0d1f7221 */ /* 0x000fc80000000000 */
[----:B------:R2:W3:Y:S01]  /*08f0*/  MUFU.RCP R34, R33 ;  /* 0x0000002100227308 */ /* 0x0004e20000001000 */
[----:B------:R-:W-:Y:S01]  /*0900*/  @!P6 FMUL R35, R35, 16777216 ;  /* 0x4b8000002323e820 */ /* 0x000fe20000400000 */
[----:B------:R-:W-:-:S05]  /*0910*/  FMUL R22, R31, 0.25 ;  /* 0x3e8000001f167820 */ /* 0x000fca0000400000 */
[----:B------:R-:W-:Y:S01]  /*0920*/  FSEL R22, R22, R31, P4 ;  /* 0x0000001f16167208 */ /* 0x000fe20002000000 */
[----:B--2---:R-:W-:-:S04]  /*0930*/  FADD R33, R12, -R21 ;  /* 0x800000150c217221 */ /* 0x004fc80000000000 */
[----:B------:R-:W-:Y:S01]  /*0940*/  @!P1 FMUL R22, R22, 16777216 ;  /* 0x4b80000016169820 */ /* 0x000fe20000400000 */
[----:B------:R-:W-:-:S03]  /*0950*/  FFMA R26, R26, R33, R7 ;  /* 0x000000211a1a7223 */ /* 0x000fc60000000007 */
[----:B-1----:R-:W-:Y:S01]  /*0960*/  FFMA R22, R23, R22, R28 ;  /* 0x0000001617167223 */ /* 0x002fe2000000001c */
[----:B---3--:R-:W-:Y:S01]  /*0970*/  FFMA R23, R34, R35, R29 ;  /* 0x0000002322177223 */ /* 0x008fe2000000001d */
[----:B------:R-:W-:Y:S02]  /*0980*/  FADD R34, R15, -R20 ;  /* 0x800000140f227221 */ /* 0x000fe40000000000 */
[----:B------:R-:W-:Y:S02]  /*0990*/  FADD R33, R13, -R22 ;  /* 0x800000160d217221 */ /* 0x000fe40000000000 */
[----:B------:R-:W-:Y:S02]  /*09a0*/  FFMA R27, R27, R34, R6 ;  /* 0x000000221b1b7223 */ /* 0x000fe40000000006 */
[----:B------:R-:W-:Y:S01]  /*09b0*/  FFMA R31, R31, R33, R8 ;  /* 0x000000211f1f7223 */ /* 0x000fe20000000008 */
[----:B------:R-:W-:-:S04]  /*09c0*/  FADD R33, R18, -R23 ;  /* 0x8000001712217221 */ /* 0x000fc80000000000 */
[----:B------:R-:W-:-:S07]  /*09d0*/  FFMA R32, R32, R33, R9 ;  /* 0x0000002120207223 */ /* 0x000fce0000000009 */
.L_x_0:
[----:B------:R-:W-:Y:S02]  /*09e0*/  PLOP3.LUT P1, PT, P0, PT, PT, 0x80, 0x0 ;  /* 0x000000000000781c */ /* 0x000fe4000072f070 */
[----:B------:R-:W-:Y:S02]  /*09f0*/  F2FP.BF16.F32.PACK_AB R12, R12, R15 ;  /* 0x0000000f0c0c723e */ /* 0x000fe400000010ff */
[----:B------:R-:W-:Y:S02]  /*0a00*/  F2FP.BF16.F32.PACK_AB R13, R18, R13 ;  /* 0x0000000d120d723e */ /* 0x000fe400000010ff */
[----:B------:R-:W-:Y:S02]  /*0a10*/  FSEL R10, R20, R10, P2 ;  /* 0x0000000a140a7208 */ /* 0x000fe40001000000 */
[----:B------:R-:W-:Y:S01]  /*0a20*/  FSEL R11, R21, R11, P2 ;  /* 0x0000000b150b7208 */ /* 0x000fe20001000000 */
[----:B------:R1:W-:Y:S01]  /*0a30*/  @P2 STG.E.64 desc[UR6][R24.64], R12 ;  /* 0x0000000c18002986 */ /* 0x0003e2000c101b06 */
[----:B------:R-:W-:-:S02]  /*0a40*/  FSEL R28, R22, R28, P2 ;  /* 0x0000001c161c7208 */ /* 0x000fc40001000000 */
[----:B------:R-:W-:Y:S02]  /*0a50*/  FSEL R29, R23, R29, P2 ;  /* 0x0000001d171d7208 */ /* 0x000fe40001000000 */
[----:B------:R-:W-:Y:S02]  /*0a60*/  FSEL R6, R27, R6, P2 ;  /* 0x000000061b067208 */ /* 0x000fe40001000000 */
[----:B------:R-:W-:Y:S02]  /*0a70*/  FSEL R7, R26, R7, P2 ;  /* 0x000000071a077208 */ /* 0x000fe40001000000 */
[----:B------:R-:W-:Y:S02]  /*0a80*/  FSEL R8, R31, R8, P2 ;  /* 0x000000081f087208 */ /* 0x000fe40001000000 */
[----:B------:R-:W-:Y:S02]  /*0a90*/  PLOP3.LUT P0, PT, PT, PT, PT, 0x8, 0x0 ;  /* 0x000000000000781c */ /* 0x000fe40003f0e170 */
[----:B------:R-:W-:Y:S01]  /*0aa0*/  FSEL R9, R32, R9, P2 ;  /* 0x0000000920097208 */ /* 0x000fe20001000000 */
[----:B-1----:R-:W-:Y:S01]  /*0ab0*/  HFMA2.MMA R13, -RZ, RZ, 0, 0.0001220703125 ;  /* 0x00000800ff0d7435 */ /* 0x002fe200000001ff */
[----:B------:R-:W-:-:S02]  /*0ac0*/  FSEL R2, R17, R2, P2 ;  /* 0x0000000211027208 */ /* 0x000fc40001000000 */
[----:B------:R-:W-:Y:S02]  /*0ad0*/  FSEL R3, R14, R3, P2 ;  /* 0x000000030e037208 */ /* 0x000fe40001000000 */
[----:B------:R-:W-:Y:S02]  /*0ae0*/  FSEL R4, R19, R4, P2 ;  /* 0x0000000413047208 */ /* 0x000fe40001000000 */
[----:B------:R-:W-:Y:S01]  /*0af0*/  FSEL R5, R16, R5, P2 ;  /* 0x0000000510057208 */ /* 0x000fe20001000000 */
[----:B------:R-:W-:Y:S06]  /*0b00*/  @P1 BRA `(.L_x_1) ;  /* 0xfffffff400741947 */ /* 0x000fec000383ffff */
[----:B------:R-:W-:Y:S01]  /*0b10*/  FADD R13, R2, R3 ;  /* 0x00000003020d7221 */ /* 0x000fe20000000000 */
[----:B------:R-:W-:Y:S01]  /*0b20*/  FMUL R18, R3, 0.25 ;  /* 0x3e80000003127820 */ /* 0x000fe20000400000 */
[C---:B------:R-:W-:Y:S01]  /*0b30*/  FMUL R21, R4.reuse, 0.25 ;  /* 0x3e80000004157820 */ /* 0x040fe20000400000 */
[----:B------:R-:W-:Y:S01]  /*0b40*/  FMUL R22, R5, 0.25 ;  /* 0x3e80000005167820 */ /* 0x000fe20000400000 */
[C---:B------:R-:W-:Y:S01]  /*0b50*/  FMUL R12, R13.reuse, 0.25 ;  /* 0x3e8000000d0c7820 */ /* 0x040fe20000400000 */
[C---:B------:R-:W-:Y:S01]  /*0b60*/  FSETP.GEU.AND P3, PT, |R13|.reuse, 1.175494350822287508e-38, PT ;  /* 0x008000000d00780b */ /* 0x040fe20003f6e200 */
[----:B------:R-:W-:Y:S01]  /*0b70*/  FADD R14, R4, R13 ;  /* 0x0000000d040e7221 */ /* 0x000fe20000000000 */
[----:B------:R-:W-:Y:S01]  /*0b80*/  FSETP.GT.AND P1, PT, |R13|, 8.50705917302346158658e+37, PT ;  /* 0x7e8000000d00780b */ /* 0x000fe20003f24200 */
[----:B------:R-:W-:Y:S01]  /*0b90*/  FADD R11, -R10, R11 ;  /* 0x0000000b0a0b7221 */ /* 0x000fe20000000100 */
[----:B------:R-:W-:Y:S01]  /*0ba0*/  FADD R7, R6, R7 ;  /* 0x0000000706077221 */ /* 0x000fe20000000000 */
[----:B------:R-:W-:Y:S01]  /*0bb0*/  FMUL R15, R14, 0.25 ;  /* 0x3e8000000e0f7820 */ /* 0x000fe20000400000 */
[----:B------:R-:W-:Y:S01]  /*0bc0*/  FSEL R16, R12, R13, P1 ;  /* 0x0000000d0c107208 */ /* 0x000fe20000800000 */
[----:B------:R-:W-:Y:S01]  /*0bd0*/  FADD R12, R5, R14 ;  /* 0x0000000e050c7221 */ /* 0x000fe20000000000 */
[C---:B------:R-:W-:Y:S01]  /*0be0*/  FSETP.GEU.AND P4, PT, |R14|.reuse, 1.175494350822287508e-38, PT ;  /* 0x008000000e00780b */ /* 0x040fe20003f8e200 */
[----:B------:R-:W1:Y:S01]  /*0bf0*/  S2UR UR5, SR_CgaCtaId ;  /* 0x00000000000579c3 */ /* 0x000e620000008800 */
[----:B------:R-:W-:Y:S01]  /*0c00*/  FSETP.GT.AND P2, PT, |R14|, 8.50705917302346158658e+37, PT ;  /* 0x7e8000000e00780b */ /* 0x000fe20003f44200 */
[----:B------:R-:W-:Y:S01]  /*0c10*/  UMOV UR4, 0x400 ;  /* 0x0000040000047882 */ /* 0x000fe20000000000 */
[----:B------:R-:W-:Y:S01]  /*0c20*/  FSETP.GEU.AND P0, PT, |R12|, 1.175494350822287508e-38, PT ;  /* 0x008000000c00780b */ /* 0x000fe20003f0e200 */
[----:B------:R-:W-:Y:S01]  /*0c30*/  @!P3 FMUL R16, R16, 16777216 ;  /* 0x4b8000001010b820 */ /* 0x000fe20000400000 */
[----:B------:R-:W-:Y:S01]  /*0c40*/  FSEL R19, R15, R14, P2 ;  /* 0x0000000e0f137208 */ /* 0x000fe20001000000 */
[----:B------:R-:W-:Y:S01]  /*0c50*/  FMUL R15, R12, 0.25 ;  /* 0x3e8000000c0f7820 */ /* 0x000fe20000400000 */
[----:B------:R-:W-:Y:S01]  /*0c60*/  FSEL R17, R18, R3, P1 ;  /* 0x0000000312117208 */ /* 0x000fe20000800000 */
[----:B------:R-:W-:Y:S01]  /*0c70*/  UPLOP3.LUT UP0, UPT, UPT, UPT, UPT, 0x80, 0x0 ;  /* 0x000000000000789c */ /* 0x000fe20003f0f070 */
[----:B------:R-:W-:Y:S01]  /*0c80*/  FSETP.GT.AND P1, PT, |R12|, 8.50705917302346158658e+37, PT ;  /* 0x7e8000000c00780b */ /* 0x000fe20003f24200 */
[----:B------:R-:W2:Y:S01]  /*0c90*/  MUFU.RCP R16, R16 ;  /* 0x0000001000107308 */ /* 0x000ea20000001000 */
[----:B------:R-:W-:Y:S01]  /*0ca0*/  FSEL R18, R21, R4, P2 ;  /* 0x0000000415127208 */ /* 0x000fe20001000000 */
[----:B------:R-:W-:Y:S01]  /*0cb0*/  @!P4 FMUL R19, R19, 16777216 ;  /* 0x4b8000001313c820 */ /* 0x000fe20000400000 */
[----:B------:R-:W-:Y:S01]  /*0cc0*/  FSEL R20, R15, R12, P1 ;  /* 0x0000000c0f147208 */ /* 0x000fe20000800000 */
[----:B------:R-:W-:Y:S01]  /*0cd0*/  @!P3 FMUL R17, R17, 16777216 ;  /* 0x4b8000001111b820 */ /* 0x000fe20000400000 */
[----:B------:R-:W3:Y:S01]  /*0ce0*/  SHFL.BFLY PT, R15, R12, 0x10, 0x1f ;  /* 0x0e001f000c0f7f89 */ /* 0x000ee200000e0000 */
[----:B------:R-:W-:Y:S01]  /*0cf0*/  FSETP.NEU.AND P2, PT, R13, RZ, PT ;  /* 0x000000ff0d00720b */ /* 0x000fe20003f4d000 */
[----:B------:R-:W-:Y:S01]  /*0d00*/  @!P4 FMUL R18, R18, 16777216 ;  /* 0x4b8000001212c820 */ /* 0x000fe20000400000 */
[----:B------:R-:W-:Y:S01]  /*0d10*/  @!P0 FMUL R20, R20, 16777216 ;  /* 0x4b80000014148820 */ /* 0x000fe20000400000 */
[----:B------:R-:W4:Y:S01]  /*0d20*/  MUFU.RCP R19, R19 ;  /* 0x0000001300137308 */ /* 0x000f220000001000 */
[----:B------:R-:W-:-:S02]  /*0d30*/  FSEL R5, R22, R5, P1 ;  /* 0x0000000516057208 */ /* 0x000fc40000800000 */
[----:B------:R-:W-:Y:S01]  /*0d40*/  FSETP.NEU.AND P1, PT, R14, RZ, PT ;  /* 0x000000ff0e00720b */ /* 0x000fe20003f2d000 */
[----:B-1----:R-:W-:Y:S01]  /*0d50*/  UPRMT UR4, UR5, 0x654, UR4 ;  /* 0x0000065405047896 */ /* 0x002fe20008000004 */
[----:B--2---:R-:W-:Y:S01]  /*0d60*/  FMUL R16, R16, R17 ;  /* 0x0000001110107220 */ /* 0x004fe20000400000 */
[----:B------:R-:W-:Y:S02]  /*0d70*/  FMUL R17, R11, R11 ;  /* 0x0000000b0b117220 */ /* 0x000fe40000400000 */
[----:B------:R-:W1:Y:S01]  /*0d80*/  MUFU.RCP R20, R20 ;  /* 0x0000001400147308 */ /* 0x000e620000001000 */
[----:B------:R-:W-:Y:S01]  /*0d90*/  @!P0 FMUL R5, R5, 16777216 ;  /* 0x4b80000005058820 */ /* 0x000fe20000400000 */
[----:B------:R-:W-:Y:S01]  /*0da0*/  FSEL R16, R16, RZ, P2 ;  /* 0x000000ff10107208 */ /* 0x000fe20001000000 */
[----:B------:R-:W-:Y:S01]  /*0db0*/  FMUL R17, R2, R17 ;  /* 0x0000001102117220 */ /* 0x000fe20000400000 */
[----:B----4-:R-:W-:-:S03]  /*0dc0*/  FMUL R19, R19, R18 ;  /* 0x0000001213137220 */ /* 0x010fc60000400000 */
[----:B------:R-:W-:Y:S01]  /*0dd0*/  FFMA R11, R11, R16, R10 ;  /* 0x000000100b0b7223 */ /* 0x000fe2000000000a */
[----:B------:R-:W-:-:S03]  /*0de0*/  FFMA R7, R16, R17, R7 ;  /* 0x0000001110077223 */ /* 0x000fc60000000007 */
[----:B------:R-:W-:Y:S01]  /*0df0*/  FADD R28, R28, -R11 ;  /* 0x8000000b1c1c7221 */ /* 0x000fe20000000000 */
[----:B------:R-:W-:Y:S01]  /*0e00*/  FSEL R19, R19, RZ, P1 ;  /* 0x000000ff13137208 */ /* 0x000fe20000800000 */
[----:B------:R-:W-:Y:S01]  /*0e10*/  FADD R8, R8, R7 ;  /* 0x0000000708087221 */ /* 0x000fe20000000000 */
[----:B-1----:R-:W-:Y:S01]  /*0e20*/  FMUL R20, R20, R5 ;  /* 0x0000000514147220 */ /* 0x002fe20000400000 */
[----:B---3--:R-:W-:Y:S01]  /*0e30*/  FADD R5, R12, R15 ;  /* 0x0000000f0c057221 */ /* 0x008fe20000000000 */
[----:B------:R-:W-:Y:S01]  /*0e40*/  FMUL R6, R28, R28 ;  /* 0x0000001c1c067220 */ /* 0x000fe20000400000 */
[----:B------:R-:W-:Y:S01]  /*0e50*/  FSETP.NEU.AND P1, PT, R12, RZ, PT ;  /* 0x000000ff0c00720b */ /* 0x000fe20003f2d000 */
[----:B------:R-:W-:Y:S01]  /*0e60*/  FFMA R28, R28, R19, R11 ;  /* 0x000000131c1c7223 */ /* 0x000fe2000000000b */
[C---:B------:R-:W-:Y:S01]  /*0e70*/  FMUL R10, R5.reuse, 0.25 ;  /* 0x3e800000050a7820 */ /* 0x040fe20000400000 */
[----:B------:R-:W-:Y:S01]  /*0e80*/  FSETP.GEU.AND P2, PT, |R5|, 1.175494350822287508e-38, PT ;  /* 0x008000000500780b */ /* 0x000fe20003f4e200 */
[----:B------:R-:W-:Y:S01]  /*0e90*/  FMUL R13, R13, R6 ;  /* 0x000000060d0d7220 */ /* 0x000fe20000400000 */
[----:B------:R-:W-:Y:S01]  /*0ea0*/  FSEL R20, R20, RZ, P1 ;  /* 0x000000ff14147208 */ /* 0x000fe20000800000 */
[----:B------:R-:W-:Y:S01]  /*0eb0*/  FADD R29, R29, -R28 ;  /* 0x8000001c1d1d7221 */ /* 0x000fe20000000000 */
[----:B------:R-:W-:Y:S01]  /*0ec0*/  FSETP.GT.AND P0, PT, |R5|, 8.50705917302346158658e+37, PT ;  /* 0x7e8000000500780b */ /* 0x000fe20003f04200 */
[----:B------:R-:W1:Y:S01]  /*0ed0*/  SHFL.BFLY PT, R6, R5, 0x8, 0x1f ;  /* 0x0d001f0005067f89 */ /* 0x000e6200000e0000 */
[----:B------:R-:W-:Y:S01]  /*0ee0*/  FFMA R8, R19, R13, R8 ;  /* 0x0000000d13087223 */ /* 0x000fe20000000008 */
[C---:B------:R-:W-:Y:S01]  /*0ef0*/  FFMA R28, R29.reuse, R20, R28 ;  /* 0x000000141d1c7223 */ /* 0x040fe2000000001c */
[----:B------:R-:W-:Y:S01]  /*0f00*/  FSEL R13, R10, R5, P0 ;  /* 0x000000050a0d7208 */ /* 0x000fe20000000000 */
[----:B------:R-:W-:Y:S01]  /*0f10*/  FMUL R7, R29, R29 ;  /* 0x0000001d1d077220 */ /* 0x000fe20000400000 */
[----:B------:R-:W-:Y:S01]  /*0f20*/  FADD R9, R9, R8 ;  /* 0x0000000809097221 */ /* 0x000fe20000000000 */
[----:B------:R-:W-:Y:S01]  /*0f30*/  FSETP.NEU.AND P1, PT, R5, RZ, PT ;  /* 0x000000ff0500720b */ /* 0x000fe20003f2d000 */
[----:B------:R-:W2:Y:S01]  /*0f40*/  SHFL.BFLY PT, R11, R28, 0x10, 0x1f ;  /* 0x0e001f001c0b7f89 */ /* 0x000ea200000e0000 */
[----:B------:R-:W-:Y:S01]  /*0f50*/  FMUL R7, R14, R7 ;  /* 0x000000070e077220 */ /* 0x000fe20000400000 */
[----:B------:R-:W-:-:S03]  /*0f60*/  @!P2 FMUL R13, R13, 16777216 ;  /* 0x4b8000000d0da820 */ /* 0x000fc60000400000 */
[----:B------:R-:W-:Y:S01]  /*0f70*/  FFMA R9, R20, R7, R9 ;  /* 0x0000000714097223 */ /* 0x000fe20000000009 */
[----:B------:R-:W3:Y:S01]  /*0f80*/  MUFU.RCP R8, R13 ;  /* 0x0000000d00087308 */ /* 0x000ee20000001000 */
[----:B------:R-:W-:-:S03]  /*0f90*/  @P0 FMUL R15, R15, 0.25 ;  /* 0x3e8000000f0f0820 */ /* 0x000fc60000400000 */
[----:B------:R-:W4:Y:S01]  /*0fa0*/  SHFL.BFLY PT, R10, R9, 0x10, 0x1f ;  /* 0x0e001f00090a7f89 */ /* 0x000f2200000e0000 */
[----:B------:R-:W-:Y:S01]  /*0fb0*/  @!P2 FMUL R15, R15, 16777216 ;  /* 0x4b8000000f0fa820 */ /* 0x000fe20000400000 */
[----:B-1----:R-:W-:-:S03]  /*0fc0*/  FADD R7, R5, R6 ;  /* 0x0000000605077221 */ /* 0x002fc60000000000 */
[----:B---3--:R-:W-:Y:S02]  /*0fd0*/  FMUL R8, R8, R15 ;  /* 0x0000000f08087220 */ /* 0x008fe40000400000 */
[C---:B------:R-:W-:Y:S01]  /*0fe0*/  FSETP.GEU.AND P2, PT, |R7|.reuse, 1.175494350822287508e-38, PT ;  /* 0x008000000700780b */ /* 0x040fe20003f4e200 */
[C---:B------:R-:W-:Y:S01]  /*0ff0*/  FMUL R16, R7.reuse, 0.25 ;  /* 0x3e80000007107820 */ /* 0x040fe20000400000 */
[----:B--2---:R-:W-:Y:S01]  /*1000*/  FADD R11, -R28, R11 ;  /* 0x0000000b1c0b7221 */ /* 0x004fe20000000100 */
[----:B------:R-:W-:Y:S02]  /*1010*/  FSETP.GT.AND P0, PT, |R7|, 8.50705917302346158658e+37, PT ;  /* 0x7e8000000700780b */ /* 0x000fe40003f04200 */
[----:B------:R-:W-:Y:S01]  /*1020*/  FSEL R14, R8, RZ, P1 ;  /* 0x000000ff080e7208 */ /* 0x000fe20000800000 */
[----:B------:R-:W-:Y:S01]  /*1030*/  FMUL R13, R11, R11 ;  /* 0x0000000b0b0d7220 */ /* 0x000fe20000400000 */
[----:B------:R-:W1:Y:S01]  /*1040*/  SHFL.BFLY PT, R8, R7, 0x4, 0x1f ;  /* 0x0c801f0007087f89 */ /* 0x000e6200000e0000 */
[----:B------:R-:W-:-:S02]  /*1050*/  FSEL R16, R16, R7, P0 ;  /* 0x0000000710107208 */ /* 0x000fc40000000000 */
[----:B------:R-:W-:Y:S01]  /*1060*/  FFMA R11, R11, R14, R28 ;  /* 0x0000000e0b0b7223 */ /* 0x000fe2000000001c */
[----:B------:R-:W-:Y:S01]  /*1070*/  FMUL R13, R12, R13 ;  /* 0x0000000d0c0d7220 */ /* 0x000fe20000400000 */
[----:B----4-:R-:W-:Y:S01]  /*1080*/  FADD R9, R9, R10 ;  /* 0x0000000a09097221 */ /* 0x010fe20000000000 */
[----:B------:R-:W-:Y:S01]  /*1090*/  @!P2 FMUL R16, R16, 16777216 ;  /* 0x4b8000001010a820 */ /* 0x000fe20000400000 */
[----:B------:R-:W-:Y:S01]  /*10a0*/  FSETP.NEU.AND P1, PT, R7, RZ, PT ;  /* 0x000000ff0700720b */ /* 0x000fe20003f2d000 */
[----:B------:R-:W2:Y:S01]  /*10b0*/  SHFL.BFLY PT, R10, R11, 0x8, 0x1f ;  /* 0x0d001f000b0a7f89 */ /* 0x000ea200000e0000 */
[----:B------:R-:W-:Y:S01]  /*10c0*/  FFMA R13, R14, R13, R9 ;  /* 0x0000000d0e0d7223 */ /* 0x000fe20000000009 */
[----:B------:R-:W3:Y:S01]  /*10d0*/  MUFU.RCP R15, R16 ;  /* 0x00000010000f7308 */ /* 0x000ee20000001000 */
[----:B------:R-:W-:-:S03]  /*10e0*/  @P0 FMUL R6, R6, 0.25 ;  /* 0x3e80000006060820 */ /* 0x000fc60000400000 */
[----:B------:R-:W4:Y:S01]  /*10f0*/  SHFL.BFLY PT, R12, R13, 0x8, 0x1f ;  /* 0x0d001f000d0c7f89 */ /* 0x000f2200000e0000 */
[----:B------:R-:W-:Y:S01]  /*1100*/  @!P2 FMUL R6, R6, 16777216 ;  /* 0x4b8000000606a820 */ /* 0x000fe20000400000 */
[----:B-1----:R-:W-:-:S03]  /*1110*/  FADD R9, R7, R8 ;  /* 0x0000000807097221 */ /* 0x002fc60000000000 */
[----:B---3--:R-:W-:Y:S01]  /*1120*/  FMUL R15, R15, R6 ;  /* 0x000000060f0f7220 */ /* 0x008fe20000400000 */
[C---:B------:R-:W-:Y:S01]  /*1130*/  FMUL R14, R9.reuse, 0.25 ;  /* 0x3e800000090e7820 */ /* 0x040fe20000400000 */
[C---:B------:R-:W-:Y:S01]  /*1140*/  FSETP.GEU.AND P2, PT, |R9|.reuse, 1.175494350822287508e-38, PT ;  /* 0x008000000900780b */ /* 0x040fe20003f4e200 */
[----:B------:R-:W1:Y:S01]  /*1150*/  SHFL.BFLY PT, R6, R9, 0x2, 0x1f ;  /* 0x0c401f0009067f89 */ /* 0x000e6200000e0000 */
[----:B------:R-:W-:Y:S01]  /*1160*/  FSETP.GT.AND P0, PT, |R9|, 8.50705917302346158658e+37, PT ;  /* 0x7e8000000900780b */ /* 0x000fe20003f04200 */
[----:B--2---:R-:W-:Y:S01]  /*1170*/  FADD R10, -R11, R10 ;  /* 0x0000000a0b0a7221 */ /* 0x004fe20000000100 */
[----:B------:R-:W-:Y:S02]  /*1180*/  FSEL R15, R15, RZ, P1 ;  /* 0x000000ff0f0f7208 */ /* 0x000fe40000800000 */
[----:B------:R-:W-:Y:S01]  /*1190*/  FSEL R16, R14, R9, P0 ;  /* 0x000000090e107208 */ /* 0x000fe20000000000 */
[C---:B------:R-:W-:Y:S02]  /*11a0*/  FMUL R14, R10.reuse, R10 ;  /* 0x0000000a0a0e7220 */ /* 0x040fe40000400000 */
[----:B------:R-:W-:Y:S01]  /*11b0*/  FFMA R10, R10, R15, R11 ;  /* 0x0000000f0a0a7223 */ /* 0x000fe2000000000b */
[----:B----4-:R-:W-:Y:S01]  /*11c0*/  FADD R12, R13, R12 ;  /* 0x0000000c0d0c7221 */ /* 0x010fe20000000000 */
[----:B------:R-:W-:-:S02]  /*11d0*/  FMUL R14, R5, R14 ;  /* 0x0000000e050e7220 */ /* 0x000fc40000400000 */
[----:B------:R-:W-:Y:S01]  /*11e0*/  @!P2 FMUL R16, R16, 16777216 ;  /* 0x4b8000001010a820 */ /* 0x000fe20000400000 */
[----:B------:R-:W2:Y:S01]  /*11f0*/  SHFL.BFLY PT, R11, R10, 0x4, 0x1f ;  /* 0x0c801f000a0b7f89 */ /* 0x000ea200000e0000 */
[----:B------:R-:W-:Y:S01]  /*1200*/  FFMA R12, R15, R14, R12 ;  /* 0x0000000e0f0c7223 */ /* 0x000fe2000000000c */
[----:B------:R-:W-:Y:S01]  /*1210*/  @P0 FMUL R8, R8, 0.25 ;  /* 0x3e80000008080820 */ /* 0x000fe20000400000 */
[----:B------:R-:W3:Y:S01]  /*1220*/  MUFU.RCP R15, R16 ;  /* 0x00000010000f7308 */ /* 0x000ee20000001000 */
[C---:B------:R-:W-:Y:S02]  /*1230*/  FSETP.NEU.AND P0, PT, R9.reuse, RZ, PT ;  /* 0x000000ff0900720b */ /* 0x040fe40003f0d000 */
[----:B------:R-:W4:Y:S01]  /*1240*/  SHFL.BFLY PT, R13, R12, 0x4, 0x1f ;  /* 0x0c801f000c0d7f89 */ /* 0x000f2200000e0000 */
[----:B------:R-:W-:Y:S01]  /*1250*/  @!P2 FMUL R8, R8, 16777216 ;  /* 0x4b8000000808a820 */ /* 0x000fe20000400000 */
[----:B-1----:R-:W-:-:S04]  /*1260*/  FADD R5, R9, R6 ;  /* 0x0000000609057221 */ /* 0x002fc80000000000 */
[C---:B------:R-:W-:Y:S01]  /*1270*/  FMUL R18, R5.reuse, 0.25 ;  /* 0x3e80000005127820 */ /* 0x040fe20000400000 */
[----:B------:R-:W-:Y:S01]  /*1280*/  FSETP.GEU.AND P1, PT, |R5|, 1.175494350822287508e-38, PT ;  /* 0x008000000500780b */ /* 0x000fe20003f2e200 */
[----:B---3--:R-:W-:Y:S02]  /*1290*/  FMUL R15, R15, R8 ;  /* 0x000000080f0f7220 */ /* 0x008fe40000400000 */
[----:B------:R-:W1:Y:S03]  /*12a0*/  SHFL.BFLY PT, R8, R5, 0x1, 0x1f ;  /* 0x0c201f0005087f89 */ /* 0x000e6600000e0000 */
[----:B------:R-:W-:Y:S01]  /*12b0*/  FSEL R15, R15, RZ, P0 ;  /* 0x000000ff0f0f7208 */ /* 0x000fe20000000000 */
[----:B--2---:R-:W-:Y:S01]  /*12c0*/  FADD R11, -R10, R11 ;  /* 0x0000000b0a0b7221 */ /* 0x004fe20000000100 */
[----:B------:R-:W-:-:S03]  /*12d0*/  FSETP.GT.AND P0, PT, |R5|, 8.50705917302346158658e+37, PT ;  /* 0x7e8000000500780b */ /* 0x000fc60003f04200 */
[C---:B------:R-:W-:Y:S01]  /*12e0*/  FMUL R14, R11.reuse, R11 ;  /* 0x0000000b0b0e7220 */ /* 0x040fe20000400000 */
[----:B------:R-:W-:Y:S01]  /*12f0*/  FSEL R18, R18, R5, P0 ;  /* 0x0000000512127208 */ /* 0x000fe20000000000 */
[----:B------:R-:W-:Y:S01]  /*1300*/  FFMA R11, R11, R15, R10 ;  /* 0x0000000f0b0b7223 */ /* 0x000fe2000000000a */
[----:B----4-:R-:W-:Y:S01]  /*1310*/  FADD R12, R12, R13 ;  /* 0x0000000d0c0c7221 */ /* 0x010fe20000000000 */
[----:B------:R-:W-:Y:S02]  /*1320*/  FMUL R14, R7, R14 ;  /* 0x0000000e070e7220 */ /* 0x000fe40000400000 */
[----:B------:R-:W-:Y:S01]  /*1330*/  @!P1 FMUL R18, R18, 16777216 ;  /* 0x4b80000012129820 */ /* 0x000fe20000400000 */
[----:B------:R-:W2:Y:S01]  /*1340*/  SHFL.BFLY PT, R16, R11, 0x2, 0x1f ;  /* 0x0c401f000b107f89 */ /* 0x000ea200000e0000 */
[----:B------:R-:W-:Y:S02]  /*1350*/  FFMA R12, R15, R14, R12 ;  /* 0x0000000e0f0c7223 */ /* 0x000fe4000000000c */
[----:B------:R-:W3:Y:S01]  /*1360*/  MUFU.RCP R13, R18 ;  /* 0x00000012000d7308 */ /* 0x000ee20000001000 */
[----:B------:R-:W-:Y:S01]  /*1370*/  @P0 FMUL R6, R6, 0.25 ;  /* 0x3e80000006060820 */ /* 0x000fe20000400000 */
[C---:B------:R-:W-:Y:S01]  /*1380*/  FSETP.NEU.AND P0, PT, R5.reuse, RZ, PT ;  /* 0x000000ff0500720b */ /* 0x040fe20003f0d000 */
[----:B------:R-:W4:Y:S02]  /*1390*/  SHFL.BFLY PT, R7, R12, 0x2, 0x1f ;  /* 0x0c401f000c077f89 */ /* 0x000f2400000e0000 */
[----:B------:R-:W-:Y:S01]  /*13a0*/  @!P1 FMUL R6, R6, 16777216 ;  /* 0x4b80000006069820 */ /* 0x000fe20000400000 */
[----:B-1----:R-:W-:-:S04]  /*13b0*/  FADD R10, R5, R8 ;  /* 0x00000008050a7221 */ /* 0x002fc80000000000 */
[C---:B------:R-:W-:Y:S01]  /*13c0*/  FMUL R15, R10.reuse, 0.25 ;  /* 0x3e8000000a0f7820 */ /* 0x040fe20000400000 */
[C---:B------:R-:W-:Y:S01]  /*13d0*/  FSETP.GEU.AND P1, PT, |R10|.reuse, 1.175494350822287508e-38, PT ;  /* 0x008000000a00780b */ /* 0x040fe20003f2e200 */
[----:B---3--:R-:W-:Y:S02]  /*13e0*/  FMUL R13, R13, R6 ;  /* 0x000000060d0d7220 */ /* 0x008fe40000400000 */
[----:B------:R-:W1:Y:S03]  /*13f0*/  S2R R6, SR_TID.X ;  /* 0x0000000000067919 */ /* 0x000e660000002100 */
[----:B------:R-:W-:Y:S01]  /*1400*/  FSEL R13, R13, RZ, P0 ;  /* 0x000000ff0d0d7208 */ /* 0x000fe20000000000 */
[----:B--2---:R-:W-:Y:S01]  /*1410*/  FADD R16, -R11, R16 ;  /* 0x000000100b107221 */ /* 0x004fe20000000100 */
[----:B------:R-:W-:-:S03]  /*1420*/  FSETP.GT.AND P0, PT, |R10|, 8.50705917302346158658e+37, PT ;  /* 0x7e8000000a00780b */ /* 0x000fc60003f04200 */
[C---:B------:R-:W-:Y:S01]  /*1430*/  FMUL R14, R16.reuse, R16 ;  /* 0x00000010100e7220 */ /* 0x040fe20000400000 */
[----:B------:R-:W-:Y:S01]  /*1440*/  FFMA R11, R16, R13, R11 ;  /* 0x0000000d100b7223 */ /* 0x000fe2000000000b */
[----:B----4-:R-:W-:Y:S01]  /*1450*/  FADD R12, R12, R7 ;  /* 0x000000070c0c7221 */ /* 0x010fe20000000000 */
[----:B------:R-:W-:Y:S01]  /*1460*/  FSEL R15, R15, R10, P0 ;  /* 0x0000000a0f0f7208 */ /* 0x000fe20000000000 */
[----:B------:R-:W-:Y:S02]  /*1470*/  FMUL R14, R9, R14 ;  /* 0x0000000e090e7220 */ /* 0x000fe40000400000 */
[----:B------:R-:W2:Y:S02]  /*1480*/  SHFL.BFLY PT, R16, R11, 0x1, 0x1f ;  /* 0x0c201f000b107f89 */ /* 0x000ea400000e0000 */
[----:B------:R-:W-:Y:S01]  /*1490*/  FFMA R12, R13, R14, R12 ;  /* 0x0000000e0d0c7223 */ /* 0x000fe2000000000c */
[----:B------:R-:W-:Y:S01]  /*14a0*/  @!P1 FMUL R15, R15, 16777216 ;  /* 0x4b8000000f0f9820 */ /* 0x000fe20000400000 */
[----:B------:R-:W-:Y:S01]  /*14b0*/  @P0 FMUL R8, R8, 0.25 ;  /* 0x3e80000008080820 */ /* 0x000fe20000400000 */
[----:B------:R-:W-:-:S02]  /*14c0*/  FSETP.NEU.AND P0, PT, R10, RZ, PT ;  /* 0x000000ff0a00720b */ /* 0x000fc40003f0d000 */
[----:B------:R-:W3:Y:S01]  /*14d0*/  SHFL.BFLY PT, R7, R12, 0x1, 0x1f ;  /* 0x0c201f000c077f89 */ /* 0x000ee200000e0000 */
[----:B------:R-:W-:Y:S01]  /*14e0*/  @!P1 FMUL R8, R8, 16777216 ;  /* 0x4b80000008089820 */ /* 0x000fe20000400000 */
[----:B------:R-:W4:Y:S01]  /*14f0*/  MUFU.RCP R15, R15 ;  /* 0x0000000f000f7308 */ /* 0x000f220000001000 */
[C---:B-1----:R-:W-:Y:S02]  /*1500*/  LOP3.LUT P1, RZ, R6.reuse, 0x1f, RZ, 0xc0, !PT ;  /* 0x0000001f06ff7812 */ /* 0x042fe4000782c0ff */
[----:B------:R-:W-:Y:S02]  /*1510*/  SHF.R.U32.HI R9, RZ, 0x3, R6 ;  /* 0x00000003ff097819 */ /* 0x000fe40000011606 */
[----:B------:R-:W-:Y:S01]  /*1520*/  ISETP.GE.AND P2, PT, R6, 0x10, PT ;  /* 0x000000100600780c */ /* 0x000fe20003f46270 */
[----:B--2---:R-:W-:Y:S01]  /*1530*/  FADD R16, -R11, R16 ;  /* 0x000000100b107221 */ /* 0x004fe20000000100 */
[----:B----4-:R-:W-:Y:S01]  /*1540*/  FMUL R8, R15, R8 ;  /* 0x000000080f087220 */ /* 0x010fe20000400000 */
[----:B------:R-:W-:-:S02]  /*1550*/  LOP3.LUT R9, R9, 0x3c, RZ, 0xc0, !PT ;  /* 0x0000003c09097812 */ /* 0x000fc400078ec0ff */
[----:B------:R-:W-:Y:S02]  /*1560*/  FMUL R14, R16, R16 ;  /* 0x00000010100e7220 */ /* 0x000fe40000400000 */
[----:B------:R-:W-:Y:S01]  /*1570*/  FSEL R8, R8, RZ, P0 ;  /* 0x000000ff08087208 */ /* 0x000fe20000000000 */
[----:B---3--:R-:W-:Y:S01]  /*1580*/  FADD R7, R12, R7 ;  /* 0x000000070c077221 */ /* 0x008fe20000000000 */
[----:B------:R-:W-:Y:S01]  /*1590*/  FMUL R14, R5, R14 ;  /* 0x0000000e050e7220 */ /* 0x000fe20000400000 */
[----:B------:R-:W-:Y:S02]  /*15a0*/  @!P1 STS [R9+UR4+0x80], R10 ;  /* 0x0000800a09009988 */ /* 0x000fe40008000804 */
[----:B------:R-:W-:Y:S01]  /*15b0*/  FFMA R16, R16, R8, R11 ;  /* 0x0000000810107223 */ /* 0x000fe2000000000b */
[----:B------:R-:W-:-:S04]  /*15c0*/  FFMA R18, R8, R14, R7 ;  /* 0x0000000e08127223 */ /* 0x000fc80000000007 */
[----:B------:R-:W-:Y:S04]  /*15d0*/  @!P1 STS [R9+UR4], R16 ;  /* 0x0000001009009988 */ /* 0x000fe80008000804 */
[----:B------:R-:W-:Y:S01]  /*15e0*/  @!P1 STS [R9+UR4+0x40], R18 ;  /* 0x0000401209009988 */ /* 0x000fe20008000804 */
[----:B------:R-:W-:Y:S06]  /*15f0*/  BAR.SYNC.DEFER_BLOCKING 0x0 ;  /* 0x0000000000007b1d */ /* 0x000fec0000010000 */
[----:B------:R-:W1:Y:S04]  /*1600*/  @!P2 LDS R3, [R30+UR4+0x80] ;  /* 0x000080041e03a984 */ /* 0x000e680008000800 */
[----:B------:R-:W2:Y:S04]  /*1610*/  @!P2 LDS R4, [R30+UR4] ;  /* 0x000000041e04a984 */ /* 0x000ea80008000800 */
[----:B------:R-:W3:Y:S04]  /*1620*/  @!P2 LDS R2, [R30+UR4+0x40] ;  /* 0x000040041e02a984 */ /* 0x000ee80008000800 */
[----:B-1----:R-:W1:Y:S04]  /*1630*/  SHFL.BFLY PT, R8, R3, 0x8, 0x1f ;  /* 0x0d001f0003087f89 */ /* 0x002e6800000e0000 */
[----:B--2---:R-:W2:Y:S04]  /*1640*/  SHFL.BFLY PT, R9, R4, 0x8, 0x1f ;  /* 0x0d001f0004097f89 */ /* 0x004ea800000e0000 */
[----:B---3--:R-:W3:Y:S01]  /*1650*/  SHFL.BFLY PT, R11, R2, 0x8, 0x1f ;  /* 0x0d001f00020b7f89 */ /* 0x008ee200000e0000 */
[----:B-1----:R-:W-:-:S04]  /*1660*/  FADD R7, R3, R8 ;  /* 0x0000000803077221 */ /* 0x002fc80000000000 */
[C---:B------:R-:W-:Y:S01]  /*1670*/  FMUL R12, R7.reuse, 0.25 ;  /* 0x3e800000070c7820 */ /* 0x040fe20000400000 */
[C---:B------:R-:W-:Y:S01]  /*1680*/  FSETP.GEU.AND P1, PT, |R7|.reuse, 1.175494350822287508e-38, PT ;  /* 0x008000000700780b */ /* 0x040fe20003f2e200 */
[----:B------:R-:W1:Y:S01]  /*1690*/  SHFL.BFLY PT, R14, R7, 0x4, 0x1f ;  /* 0x0c801f00070e7f89 */ /* 0x000e6200000e0000 */
[----:B------:R-:W-:Y:S01]  /*16a0*/  FSETP.GT.AND P0, PT, |R7|, 8.50705917302346158658e+37, PT ;  /* 0x7e8000000700780b */ /* 0x000fe20003f04200 */
[----:B--2---:R-:W-:Y:S01]  /*16b0*/  FADD R9, -R4, R9 ;  /* 0x0000000904097221 */ /* 0x004fe20000000100 */
[----:B---3--:R-:W-:Y:S02]  /*16c0*/  FADD R2, R2, R11 ;  /* 0x0000000b02027221 */ /* 0x008fe40000000000 */
[----:B------:R-:W-:Y:S01]  /*16d0*/  FSEL R12, R12, R7, P0 ;  /* 0x000000070c0c7208 */ /* 0x000fe20000000000 */
[----:B------:R-:W-:-:S04]  /*16e0*/  FMUL R10, R9, R9 ;  /* 0x00000009090a7220 */ /* 0x000fc80000400000 */
[----:B------:R-:W-:Y:S02]  /*16f0*/  FMUL R10, R3, R10 ;  /* 0x0000000a030a7220 */ /* 0x000fe40000400000 */
[----:B------:R-:W-:Y:S02]  /*1700*/  @!P1 FMUL R12, R12, 16777216 ;  /* 0x4b8000000c0c9820 */ /* 0x000fe40000400000 */
[----:B------:R-:W-:Y:S02]  /*1710*/  @P0 FMUL R8, R8, 0.25 ;  /* 0x3e80000008080820 */ /* 0x000fe40000400000 */
[----:B------:R-:W2:Y:S02]  /*1720*/  MUFU.RCP R13, R12 ;  /* 0x0000000c000d7308 */ /* 0x000ea40000001000 */
[----:B------:R-:W-:Y:S01]  /*1730*/  @!P1 FMUL R8, R8, 16777216 ;  /* 0x4b80000008089820 */ /* 0x000fe20000400000 */
[C---:B------:R-:W-:Y:S01]  /*1740*/  FSETP.NEU.AND P1, PT, R7.reuse, RZ, PT ;  /* 0x000000ff0700720b */ /* 0x040fe20003f2d000 */
[----:B-1----:R-:W-:-:S04]  /*1750*/  FADD R5, R7, R14 ;  /* 0x0000000e07057221 */ /* 0x002fc80000000000 */
[C---:B------:R-:W-:Y:S01]  /*1760*/  FMUL R16, R5.reuse, 0.25 ;  /* 0x3e80000005107820 */ /* 0x040fe20000400000 */
[----:B------:R-:W-:Y:S01]  /*1770*/  FSETP.GEU.AND P2, PT, |R5|, 1.175494350822287508e-38, PT ;  /* 0x008000000500780b */ /* 0x000fe20003f4e200 */
[----:B--2---:R-:W-:Y:S01]  /*1780*/  FMUL R13, R13, R8 ;  /* 0x000000080d0d7220 */ /* 0x004fe20000400000 */
[----:B------:R-:W-:Y:S01]  /*1790*/  FSETP.GT.AND P0, PT, |R5|, 8.50705917302346158658e+37, PT ;  /* 0x7e8000000500780b */ /* 0x000fe20003f04200 */
[----:B------:R-:W1:Y:S03]  /*17a0*/  SHFL.BFLY PT, R8, R5, 0x2, 0x1f ;  /* 0x0c401f0005087f89 */ /* 0x000e6600000e0000 */
[----:B------:R-:W-:Y:S02]  /*17b0*/  FSEL R13, R13, RZ, P1 ;  /* 0x000000ff0d0d7208 */ /* 0x000fe40000800000 */
[----:B------:R-:W-:Y:S02]  /*17c0*/  FSEL R16, R16, R5, P0 ;  /* 0x0000000510107208 */ /* 0x000fe40000000000 */
[----:B------:R-:W-:Y:S01]  /*17d0*/  FSETP.NEU.AND P1, PT, R5, RZ, PT ;  /* 0x000000ff0500720b */ /* 0x000fe20003f2d000 */
[----:B------:R-:W-:Y:S01]  /*17e0*/  FFMA R4, R9, R13, R4 ;  /* 0x0000000d09047223 */ /* 0x000fe20000000004 */
[----:B------:R-:W-:Y:S01]  /*17f0*/  FFMA R10, R13, R10, R2 ;  /* 0x0000000a0d0a7223 */ /* 0x000fe20000000002 */
[----:B------:R-:W-:-:S02]  /*1800*/  @!P2 FMUL R16, R16, 16777216 ;  /* 0x4b8000001010a820 */ /* 0x000fc40000400000 */
[----:B------:R-:W-:Y:S01]  /*1810*/  @P0 FMUL R14, R14, 0.25 ;  /* 0x3e8000000e0e0820 */ /* 0x000fe20000400000 */
[----:B------:R-:W2:Y:S01]  /*1820*/  SHFL.BFLY PT, R3, R4, 0x4, 0x1f ;  /* 0x0c801f0004037f89 */ /* 0x000ea200000e0000 */
[----:B------:R-:W3:Y:S02]  /*1830*/  MUFU.RCP R11, R16 ;  /* 0x00000010000b7308 */ /* 0x000ee40000001000 */
[----:B------:R-:W-:Y:S01]  /*1840*/  @!P2 FMUL R14, R14, 16777216 ;  /* 0x4b8000000e0ea820 */ /* 0x000fe20000400000 */
[----:B------:R-:W4:Y:S01]  /*1850*/  SHFL.BFLY PT, R9, R10, 0x4, 0x1f ;  /* 0x0c801f000a097f89 */ /* 0x000f2200000e0000 */
[----:B-1----:R-:W-:-:S04]  /*1860*/  FADD R2, R5, R8 ;  /* 0x0000000805027221 */ /* 0x002fc80000000000 */
[C---:B------:R-:W-:Y:S01]  /*1870*/  FMUL R13, R2.reuse, 0.25 ;  /* 0x3e800000020d7820 */ /* 0x040fe20000400000 */
[C---:B------:R-:W-:Y:S01]  /*1880*/  FSETP.GEU.AND P2, PT, |R2|.reuse, 1.175494350822287508e-38, PT ;  /* 0x008000000200780b */ /* 0x040fe20003f4e200 */
[----:B---3--:R-:W-:Y:S01]  /*1890*/  FMUL R11, R11, R14 ;  /* 0x0000000e0b0b7220 */ /* 0x008fe20000400000 */
[----:B------:R-:W-:-:S04]  /*18a0*/  FSETP.GT.AND P0, PT, |R2|, 8.50705917302346158658e+37, PT ;  /* 0x7e8000000200780b */ /* 0x000fc80003f04200 */
[----:B------:R-:W-:Y:S01]  /*18b0*/  FSEL R11, R11, RZ, P1 ;  /* 0x000000ff0b0b7208 */ /* 0x000fe20000800000 */
[----:B--2---:R-:W-:Y:S01]  /*18c0*/  FADD R3, -R4, R3 ;  /* 0x0000000304037221 */ /* 0x004fe20000000100 */
[----:B------:R-:W-:-:S03]  /*18d0*/  FSEL R13, R13, R2, P0 ;  /* 0x000000020d0d7208 */ /* 0x000fc60000000000 */
[C---:B------:R-:W-:Y:S01]  /*18e0*/  FMUL R12, R3.reuse, R3 ;  /* 0x00000003030c7220 */ /* 0x040fe20000400000 */
[----:B------:R-:W-:Y:S01]  /*18f0*/  FFMA R3, R3, R11, R4 ;  /* 0x0000000b03037223 */ /* 0x000fe20000000004 */
[----:B----4-:R-:W-:Y:S01]  /*1900*/  FADD R10, R10, R9 ;  /* 0x000000090a0a7221 */ /* 0x010fe20000000000 */
[----:B------:R-:W-:Y:S01]  /*1910*/  @!P2 FMUL R13, R13, 16777216 ;  /* 0x4b8000000d0da820 */ /* 0x000fe20000400000 */
[----:B------:R-:W1:Y:S01]  /*1920*/  SHFL.BFLY PT, R9, R2, 0x1, 0x1f ;  /* 0x0c201f0002097f89 */ /* 0x000e6200000e0000 */
[----:B------:R-:W-:Y:S01]  /*1930*/  FMUL R12, R7, R12 ;  /* 0x0000000c070c7220 */ /* 0x000fe20000400000 */
[----:B------:R-:W-:Y:S01]  /*1940*/  @P0 FMUL R8, R8, 0.25 ;  /* 0x3e80000008080820 */ /* 0x000fe20000400000 */
[----:B------:R-:W-:Y:S01]  /*1950*/  FSETP.NEU.AND P0, PT, R2, RZ, PT ;  /* 0x000000ff0200720b */ /* 0x000fe20003f0d000 */
[----:B------:R-:W2:Y:S01]  /*1960*/  SHFL.BFLY PT, R4, R3, 0x2, 0x1f ;  /* 0x0c401f0003047f89 */ /* 0x000ea200000e0000 */
[----:B------:R-:W3:Y:S01]  /*1970*/  MUFU.RCP R13, R13 ;  /* 0x0000000d000d7308 */ /* 0x000ee20000001000 */
[----:B------:R-:W-:Y:S01]  /*1980*/  FFMA R10, R11, R12, R10 ;  /* 0x0000000c0b0a7223 */ /* 0x000fe2000000000a */
[----:B------:R-:W-:-:S04]  /*1990*/  @!P2 FMUL R8, R8, 16777216 ;  /* 0x4b8000000808a820 */ /* 0x000fc80000400000 */
[----:B------:R-:W4:Y:S01]  /*19a0*/  SHFL.BFLY PT, R7, R10, 0x2, 0x1f ;  /* 0x0c401f000a077f89 */ /* 0x000f2200000e0000 */
[----:B---3--:R-:W-:Y:S01]  /*19b0*/  FMUL R8, R13, R8 ;  /* 0x000000080d087220 */ /* 0x008fe20000400000 */
[----:B-1----:R-:W-:-:S04]  /*19c0*/  FADD R11, R2, R9 ;  /* 0x00000009020b7221 */ /* 0x002fc80000000000 */
[----:B------:R-:W-:Y:S01]  /*19d0*/  FSEL R8, R8, RZ, P0 ;  /* 0x000000ff08087208 */ /* 0x000fe20000000000 */
[----:B--2---:R-:W-:Y:S01]  /*19e0*/  FADD R4, -R3, R4 ;  /* 0x0000000403047221 */ /* 0x004fe20000000100 */
[C---:B------:R-:W-:Y:S01]  /*19f0*/  FSETP.GEU.AND P1, PT, |R11|.reuse, 1.175494350822287508e-38, PT ;  /* 0x008000000b00780b */ /* 0x040fe20003f2e200 */
[C---:B------:R-:W-:Y:S01]  /*1a00*/  FMUL R12, R11.reuse, 0.25 ;  /* 0x3e8000000b0c7820 */ /* 0x040fe20000400000 */
[----:B------:R-:W-:Y:S01]  /*1a10*/  FSETP.GT.AND P0, PT, |R11|, 8.50705917302346158658e+37, PT ;  /* 0x7e8000000b00780b */ /* 0x000fe20003f04200 */
[C---:B------:R-:W-:Y:S01]  /*1a20*/  FFMA R3, R4.reuse, R8, R3 ;  /* 0x0000000804037223 */ /* 0x040fe20000000003 */
[----:B------:R-:W-:Y:S01]  /*1a30*/  FMUL R4, R4, R4 ;  /* 0x0000000404047220 */ /* 0x000fe20000400000 */
[----:B----4-:R-:W-:Y:S01]  /*1a40*/  FADD R7, R10, R7 ;  /* 0x000000070a077221 */ /* 0x010fe20000000000 */
[----:B------:R-:W-:Y:S02]  /*1a50*/  FSEL R12, R12, R11, P0 ;  /* 0x0000000b0c0c7208 */ /* 0x000fe40000000000 */
[----:B------:R-:W-:Y:S01]  /*1a60*/  FMUL R4, R5, R4 ;  /* 0x0000000405047220 */ /* 0x000fe20000400000 */
[----:B------:R-:W1:Y:S03]  /*1a70*/  SHFL.BFLY PT, R10, R3, 0x1, 0x1f ;  /* 0x0c201f00030a7f89 */ /* 0x000e6600000e0000 */
[----:B------:R-:W-:Y:S01]  /*1a80*/  FFMA R4, R8, R4, R7 ;  /* 0x0000000408047223 */ /* 0x000fe20000000007 */
[----:B------:R-:W-:-:S02]  /*1a90*/  @!P1 FMUL R12, R12, 16777216 ;  /* 0x4b8000000c0c9820 */ /* 0x000fc40000400000 */
[----:B------:R-:W-:Y:S01]  /*1aa0*/  @P0 FMUL R9, R9, 0.25 ;  /* 0x3e80000009090820 */ /* 0x000fe20000400000 */
[C---:B------:R-:W-:Y:S01]  /*1ab0*/  LOP3.LUT P0, RZ, R6.reuse, 0xf, RZ, 0xc0, !PT ;  /* 0x0000000f06ff7812 */ /* 0x040fe2000780c0ff */
[----:B------:R-:W2:Y:S02]  /*1ac0*/  SHFL.BFLY PT, R5, R4, 0x1, 0x1f ;  /* 0x0c201f0004057f89 */ /* 0x000ea400000e0000 */
[----:B------:R-:W3:Y:S01]  /*1ad0*/  MUFU.RCP R12, R12 ;  /* 0x0000000c000c7308 */ /* 0x000ee20000001000 */
[----:B------:R-:W-:Y:S01]  /*1ae0*/  @!P1 FMUL R9, R9, 16777216 ;  /* 0x4b80000009099820 */ /* 0x000fe20000400000 */
[----:B------:R-:W-:Y:S02]  /*1af0*/  FSETP.NEU.AND P1, PT, R11, RZ, PT ;  /* 0x000000ff0b00720b */ /* 0x000fe40003f2d000 */
[----:B------:R-:W-:Y:S01]  /*1b00*/  ISETP.LT.AND P0, PT, R6, 0x10, !P0 ;  /* 0x000000100600780c */ /* 0x000fe20004701270 */
[----:B-1----:R-:W-:Y:S01]  /*1b10*/  FADD R10, -R3, R10 ;  /* 0x0000000a030a7221 */ /* 0x002fe20000000100 */
[----:B---3--:R-:W-:-:S11]  /*1b20*/  FMUL R9, R12, R9 ;  /* 0x000000090c097220 */ /* 0x008fd60000400000 */
[----:B------:R-:W-:Y:S01]  /*1b30*/  @P0 STS [R30+UR4+0x80], R11 ;  /* 0x0000800b1e000988 */ /* 0x000fe20008000804 */
[----:B------:R-:W-:Y:S01]  /*1b40*/  FMUL R7, R10, R10 ;  /* 0x0000000a0a077220 */ /* 0x000fe20000400000 */
[----:B------:R-:W-:Y:S01]  /*1b50*/  FSEL R9, R9, RZ, P1 ;  /* 0x000000ff09097208 */ /* 0x000fe20000800000 */
[----:B--2---:R-:W-:Y:S02]  /*1b60*/  FADD R4, R4, R5 ;  /* 0x0000000504047221 */ /* 0x004fe40000000000 */
[----:B------:R-:W-:Y:S01]  /*1b70*/  FMUL R7, R2, R7 ;  /* 0x0000000702077220 */ /* 0x000fe20000400000 */
[----:B------:R-:W-:Y:S01]  /*1b80*/  MOV R5, 0x39aaaaab ;  /* 0x39aaaaab00057802 */ /* 0x000fe20000000f00 */
[----:B------:R-:W-:Y:S02]  /*1b90*/  FFMA R3, R10, R9, R3 ;  /* 0x000000090a037223 */ /* 0x000fe40000000003 */
[----:B------:R-:W-:Y:S01]  /*1ba0*/  FFMA R7, R9, R7, R4 ;  /* 0x0000000709077223 */ /* 0x000fe20000000004 */
[----:B------:R-:W-:-:S02]  /*1bb0*/  MOV R9, RZ ;  /* 0x000000ff00097202 */ /* 0x000fc40000000f00 */
[----:B------:R-:W-:Y:S04]  /*1bc0*/  @P0 STS [R30+UR4], R3 ;  /* 0x000000031e000988 */ /* 0x000fe80008000804 */
[----:B------:R-:W-:Y:S01]  /*1bd0*/  @P0 STS [R30+UR4+0x40], R7 ;  /* 0x000040071e000988 */ /* 0x000fe20008000804 */
[----:B------:R-:W-:Y:S06]  /*1be0*/  BAR.SYNC.DEFER_BLOCKING 0x0 ;  /* 0x0000000000007b1d */ /* 0x000fec0000010000 */
[----:B------:R-:W1:Y:S04]  /*1bf0*/  LDS R2, [UR4+0x40] ;  /* 0x00004004ff027984 */ /* 0x000e680008000800 */
[----:B------:R-:W2:Y:S01]  /*1c00*/  LDS R4, [UR4] ;  /* 0x00000004ff047984 */ /* 0x000ea20008000800 */
[----:B------:R-:W-:Y:S01]  /*1c10*/  ULDC UR4, c[0x0][0x240] ;  /* 0x0000900000047ab9 */ /* 0x000fe20000000800 */
[----:B-1----:R-:W-:-:S04]  /*1c20*/  FFMA R2, R2, R5, 9.9999999747524270788e-07 ;  /* 0x358637bd02027423 */ /* 0x002fc80000000005 */
[----:B--2---:R1:W3:Y:S03]  /*1c30*/  MUFU.RSQ R5, R2 ;  /* 0x0000000200057308 */ /* 0x0042e60000001400 */
.L_x_2:
[----:B------:R-:W2:Y:S01]  /*1c40*/  LDC.64 R16, c[0x0][0x220] ;  /* 0x00008800ff107b82 */ /* 0x000ea20000000a00 */
[----:B0-----:R-:W-:Y:S02]  /*1c50*/  LOP3.LUT R3, R9, 0x7fc, R30, 0xf8, !PT ;  /* 0x000007fc09037812 */ /* 0x001fe400078ef81e */
[----:B------:R-:W-:Y:S02]  /*1c60*/  CS2R R20, SRZ ;  /* 0x0000000000147805 */ /* 0x000fe4000001ff00 */
[----:B------:R-:W-:Y:S02]  /*1c70*/  CS2R R12, SRZ ;  /* 0x00000000000c7805 */ /* 0x000fe4000001ff00 */
[C---:B------:R-:W-:Y:S01]  /*1c80*/  ISETP.GE.U32.AND P0, PT, R3.reuse, 0xc00, PT ;  /* 0x00000c000300780c */ /* 0x040fe20003f06070 */
[----:B------:R-:W0:Y:S08]  /*1c90*/  LDC.64 R18, c[0x0][0x228] ;  /* 0x00008a00ff127b82 */ /* 0x000e300000000a00 */
[----:B------:R-:W4:Y:S01]  /*1ca0*/  LDC.64 R14, c[0x0][0x210] ;  /* 0x00008400ff0e7b82 */ /* 0x000f220000000a00 */
[----:B--2---:R-:W-:-:S05]  /*1cb0*/  IMAD.WIDE.U32 R16, R3, 0x2, R16 ;  /* 0x0000000203107825 */ /* 0x004fca00078e0010 */
[----:B------:R-:W2:Y:S01]  /*1cc0*/  @!P0 LDG.E.EL.64 R20, desc[UR6][R16.64+0x6000] ;  /* 0x0060000610148981 */ /* 0x000ea2000c2e1b00 */
[----:B0-----:R-:W-:-:S05]  /*1cd0*/  IMAD.WIDE.U32 R18, R3, 0x2, R18 ;  /* 0x0000000203127825 */ /* 0x001fca00078e0012 */
[----:B------:R-:W5:Y:S01]  /*1ce0*/  @!P0 LDG.E.EL.64 R12, desc[UR6][R18.64+0x6000] ;  /* 0x00600006120c8981 */ /* 0x000f62000c2e1b00 */
[----:B------:R-:W-:Y:S02]  /*1cf0*/  CS2R R8, SRZ ;  /* 0x0000000000087805 */ /* 0x000fe4000001ff00 */
[----:B------:R-:W-:Y:S02]  /*1d00*/  CS2R R6, SRZ ;  /* 0x0000000000067805 */ /* 0x000fe4000001ff00 */
[C---:B------:R-:W-:Y:S01]  /*1d10*/  ISETP.LT.AND P1, PT, R0.reuse, UR4, !P0 ;  /* 0x0000000400007c0c */ /* 0x040fe2000c721270 */
[----:B------:R-:W-:Y:S01]  /*1d20*/  IMAD R10, R0, 0xc00, R3 ;  /* 0x00000c00000a7824 */ /* 0x000fe200078e0203 */
[----:B---3--:R0:W3:Y:S04]  /*1d30*/  @!P0 LDG.E.EL.64 R8, desc[UR6][R16.64+0x4800] ;  /* 0x0048000610088981 */ /* 0x0080e8000c2e1b00 */
[----:B------:R-:W3:Y:S01]  /*1d40*/  @!P0 LDG.E.EL.64 R6, desc[UR6][R18.64+0x4800] ;  /* 0x0048000612068981 */ /* 0x000ee2000c2e1b00 */
[----:B-1----:R-:W-:Y:S01]  /*1d50*/  CS2R R2, SRZ ;  /* 0x0000000000027805 */ /* 0x002fe2000001ff00 */
[----:B----4-:R-:W-:-:S05]  /*1d60*/  IMAD.WIDE R14, R10, 0x2, R14 ;  /* 0x000000020a0e7825 */ /* 0x010fca00078e020e */
[----:B------:R1:W4:Y:S01]  /*1d70*/  @P1 LDG.E.EF.64 R2, desc[UR6][R14.64] ;  /* 0x000000060e021981 */ /* 0x000322000c0e1b00 */
[----:B--2---:R-:W-:Y:S02]  /*1d80*/  SEL R21, R21, RZ, !P0 ;  /* 0x000000ff15157207 */ /* 0x004fe40004000000 */
[----:B------:R-:W-:Y:S02]  /*1d90*/  SEL R20, R20, RZ, !P0 ;  /* 0x000000ff14147207 */ /* 0x000fe40004000000 */
[----:B-----5:R-:W-:Y:S02]  /*1da0*/  SEL R22, R12, RZ, !P0 ;  /* 0x000000ff0c167207 */ /* 0x020fe40004000000 */
[----:B------:R-:W-:Y:S02]  /*1db0*/  SEL R13, R13, RZ, !P0 ;  /* 0x000000ff0d0d7207 */ /* 0x000fe40004000000 */
[----:B------:R-:W-:Y:S02]  /*1dc0*/  PRMT R12, R21, 0x7632, R12 ;  /* 0x00007632150c7816 */ /* 0x000fe4000000000c */
[----:B------:R-:W-:-:S02]  /*1dd0*/  PRMT R11, R20, 0x7632, R11 ;  /* 0x00007632140b7816 */ /* 0x000fc4000000000b */
[----:B0-----:R-:W-:Y:S02]  /*1de0*/  PRMT R16, R22, 0x7632, R16 ;  /* 0x0000763216107816 */ /* 0x001fe40000000010 */
[----:B-1----:R-:W-:Y:S02]  /*1df0*/  PRMT R14, R13, 0x7632, R14 ;  /* 0x000076320d0e7816 */ /* 0x002fe4000000000e */
[----:B------:R-:W-:Y:S02]  /*1e00*/  SHF.L.U32 R15, R12, 0x10, RZ ;  /* 0x000000100c0f7819 */ /* 0x000fe400000006ff */
[----:B------:R-:W-:Y:S02]  /*1e10*/  SHF.L.U32 R11, R11, 0x10, RZ ;  /* 0x000000100b0b7819 */ /* 0x000fe400000006ff */
[----:B------:R-:W-:Y:S02]  /*1e20*/  SHF.L.U32 R12, R16, 0x10, RZ ;  /* 0x00000010100c7819 */ /* 0x000fe400000006ff */
[----:B------:R-:W-:-:S02]  /*1e30*/  SHF.L.U32 R16, R14, 0x10, RZ ;  /* 0x000000100e107819 */ /* 0x000fc400000006ff */
[----:B------:R-:W-:Y:S01]  /*1e40*/  SHF.L.U32 R21, R21, 0x10, RZ ;  /* 0x0000001015157819 */ /* 0x000fe200000006ff */
[----:B------:R-:W-:Y:S01]  /*1e50*/  FADD R12, R11, R12 ;  /* 0x0000000c0b0c7221 */ /* 0x000fe20000000000 */
[----:B------:R-:W-:Y:S01]  /*1e60*/  SHF.L.U32 R18, R13, 0x10, RZ ;  /* 0x000000100d127819 */ /* 0x000fe200000006ff */
[----:B------:R-:W-:Y:S01]  /*1e70*/  FADD R11, R15, R16 ;  /* 0x000000100f0b7221 */ /* 0x000fe20000000000 */
[----:B---3--:R-:W-:Y:S02]  /*1e80*/  SEL R8, R8, RZ, !P0 ;  /* 0x000000ff08087207 */ /* 0x008fe40004000000 */
[----:B------:R-:W-:Y:S01]  /*1e90*/  SEL R15, R6, RZ, !P0 ;  /* 0x000000ff060f7207 */ /* 0x000fe20004000000 */
[----:B------:R-:W-:Y:S01]  /*1ea0*/  FADD R13, R21, R18 ;  /* 0x00000012150d7221 */ /* 0x000fe20000000000 */
[----:B------:R-:W-:Y:S02]  /*1eb0*/  SEL R9, R9, RZ, !P0 ;  /* 0x000000ff09097207 */ /* 0x000fe40004000000 */
[----:B------:R-:W-:-:S02]  /*1ec0*/  SHF.L.U32 R20, R20, 0x10, RZ ;  /* 0x0000001014147819 */ /* 0x000fc400000006ff */
[----:B------:R-:W-:Y:S02]  /*1ed0*/  SHF.L.U32 R17, R22, 0x10, RZ ;  /* 0x0000001016117819 */ /* 0x000fe400000006ff */
[----:B------:R-:W-:Y:S02]  /*1ee0*/  SEL R16, R7, RZ, !P0 ;  /* 0x000000ff07107207 */ /* 0x000fe40004000000 */
[C---:B------:R-:W-:Y:S02]  /*1ef0*/  PRMT R6, R8.reuse, 0x7632, R6 ;  /* 0x0000763208067816 */ /* 0x040fe40000000006 */
[----:B------:R-:W-:Y:S02]  /*1f00*/  SHF.L.U32 R18, R8, 0x10, RZ ;  /* 0x0000001008127819 */ /* 0x000fe400000006ff */
[----:B------:R-:W-:Y:S02]  /*1f10*/  PRMT R8, R15, 0x7632, R8 ;  /* 0x000076320f087816 */ /* 0x000fe40000000008 */
[----:B------:R-:W-:-:S02]  /*1f20*/  PRMT R7, R9, 0x7632, R7 ;  /* 0x0000763209077816 */ /* 0x000fc40000000007 */
[----:B------:R-:W-:Y:S02]  /*1f30*/  SHF.L.U32 R19, R9, 0x10, RZ ;  /* 0x0000001009137819 */ /* 0x000fe400000006ff */
[----:B------:R-:W-:Y:S01]  /*1f40*/  SHF.L.U32 R15, R15, 0x10, RZ ;  /* 0x000000100f0f7819 */ /* 0x000fe200000006ff */
[----:B------:R-:W-:Y:S01]  /*1f50*/  FADD R14, R20, R17 ;  /* 0x00000011140e7221 */ /* 0x000fe20000000000 */
[C---:B------:R-:W-:Y:S02]  /*1f60*/  PRMT R9, R16.reuse, 0x7632, R9 ;  /* 0x0000763210097816 */ /* 0x040fe40000000009 */
[----:B------:R-:W-:Y:S02]  /*1f70*/  SHF.L.U32 R16, R16, 0x10, RZ ;  /* 0x0000001010107819 */ /* 0x000fe400000006ff */
[----:B------:R-:W-:Y:S02]  /*1f80*/  SHF.L.U32 R17, R6, 0x10, RZ ;  /* 0x0000001006117819 */ /* 0x000fe400000006ff */
[----:B------:R-:W-:Y:S01]  /*1f90*/  SHF.L.U32 R6, R8, 0x10, RZ ;  /* 0x0000001008067819 */ /* 0x000fe200000006ff */
[----:B------:R-:W-:Y:S01]  /*1fa0*/  FADD R8, R18, R15 ;  /* 0x0000000f12087221 */ /* 0x000fe20000000000 */
[----:B------:R-:W-:Y:S01]  /*1fb0*/  SHF.L.U32 R20, R7, 0x10, RZ ;  /* 0x0000001007147819 */ /* 0x000fe200000006ff */
[----:B------:R-:W-:Y:S01]  /*1fc0*/  FADD R7, R19, R16 ;  /* 0x0000001013077221 */ /* 0x000fe20000000000 */
[----:B----4-:R-:W-:-:S02]  /*1fd0*/  SEL R15, R2, RZ, P1 ;  /* 0x000000ff020f7207 */ /* 0x010fc40000800000 */
[----:B------:R-:W-:Y:S01]  /*1fe0*/  SEL R16, R3, RZ, P1 ;  /* 0x000000ff03107207 */ /* 0x000fe20000800000 */
[----:B------:R-:W-:Y:S01]  /*1ff0*/  FADD R6, R17, R6 ;  /* 0x0000000611067221 */ /* 0x000fe20000000000 */
[----:B------:R-:W-:Y:S01]  /*2000*/  SHF.L.U32 R9, R9, 0x10, RZ ;  /* 0x0000001009097819 */ /* 0x000fe200000006ff */
[----:B------:R-:W0:Y:S01]  /*2010*/  LDC.64 R2, c[0x0][0x238] ;  /* 0x00008e00ff027b82 */ /* 0x000e220000000a00 */
[C---:B------:R-:W-:Y:S02]  /*2020*/  SHF.L.U32 R21, R15.reuse, 0x10, RZ ;  /* 0x000000100f157819 */ /* 0x040fe400000006ff */
[----:B------:R-:W-:Y:S02]  /*2030*/  PRMT R17, R15, 0x7632, R17 ;  /* 0x000076320f117816 */ /* 0x000fe40000000011 */
[----:B------:R-:W-:Y:S01]  /*2040*/  PRMT R15, R16, 0x7632, R15 ;  /* 0x00007632100f7816 */ /* 0x000fe2000000000f */
[----:B------:R-:W-:Y:S01]  /*2050*/  FADD R9, R20, R9 ;  /* 0x0000000914097221 */ /* 0x000fe20000000000 */
[----:B------:R-:W-:Y:S01]  /*2060*/  FADD R19, R14, 1 ;  /* 0x3f8000000e137421 */ /* 0x000fe20000000000 */
[----:B------:R-:W-:Y:S01]  /*2070*/  FADD R20, R13, 1 ;  /* 0x3f8000000d147421 */ /* 0x000fe20000000000 */
[----:B------:R-:W-:Y:S01]  /*2080*/  FADD R14, -R4, R21 ;  /* 0x00000015040e7221 */ /* 0x000fe20000000100 */
[----:B------:R-:W-:-:S02]  /*2090*/  SHF.L.U32 R23, R16, 0x10, RZ ;  /* 0x0000001010177819 */ /* 0x000fc400000006ff */
[----:B------:R-:W-:Y:S02]  /*20a0*/  SHF.L.U32 R13, R17, 0x10, RZ ;  /* 0x00000010110d7819 */ /* 0x000fe400000006ff */
[----:B------:R-:W-:Y:S01]  /*20b0*/  SHF.L.U32 R21, R15, 0x10, RZ ;  /* 0x000000100f157819 */ /* 0x000fe200000006ff */
[----:B------:R-:W-:Y:S01]  /*20c0*/  FADD R15, R12, 1 ;  /* 0x3f8000000c0f7421 */ /* 0x000fe20000000000 */
[C---:B------:R-:W-:Y:S01]  /*20d0*/  FADD R16, -R4.reuse, R23 ;  /* 0x0000001704107221 */ /* 0x040fe20000000100 */
[C---:B------:R-:W-:Y:S02]  /*20e0*/  FADD R12, -R4.reuse, R13 ;  /* 0x0000000d040c7221 */ /* 0x040fe40000000100 */
[----:B------:R-:W-:Y:S01]  /*20f0*/  FADD R18, -R4, R21 ;  /* 0x0000001504127221 */ /* 0x000fe20000000100 */
[----:B------:R-:W-:Y:S01]  /*2100*/  FADD R17, R11, 1 ;  /* 0x3f8000000b117421 */ /* 0x000fe20000000000 */
[C---:B------:R-:W-:Y:S01]  /*2110*/  FMUL R11, R5.reuse, R14 ;  /* 0x0000000e050b7220 */ /* 0x040fe20000400000 */
[C---:B------:R-:W-:Y:S01]  /*2120*/  FMUL R16, R5.reuse, R16 ;  /* 0x0000001005107220 */ /* 0x040fe20000400000 */
[C---:B------:R-:W-:Y:S01]  /*2130*/  FMUL R13, R5.reuse, R12 ;  /* 0x0000000c050d7220 */ /* 0x040fe20000400000 */
[----:B------:R-:W-:Y:S01]  /*2140*/  FMUL R18, R5, R18 ;  /* 0x0000001205127220 */ /* 0x000fe20000400000 */
[----:B------:R-:W-:Y:S01]  /*2150*/  PLOP3.LUT P0, PT, PT, PT, UP0, 0x80, 0x0 ;  /* 0x000000000000781c */ /* 0x000fe20003f0f008 */
[----:B------:R-:W-:Y:S01]  /*2160*/  FFMA R8, R11, R19, R8 ;  /* 0x000000130b087223 */ /* 0x000fe20000000008 */
[----:B------:R-:W-:Y:S01]  /*2170*/  FFMA R7, R16, R20, R7 ;  /* 0x0000001410077223 */ /* 0x000fe20000000007 */
[----:B------:R-:W-:Y:S01]  /*2180*/  FFMA R13, R13, R15, R6 ;  /* 0x0000000f0d0d7223 */ /* 0x000fe20000000006 */
[----:B------:R-:W-:Y:S01]  /*2190*/  FFMA R18, R18, R17, R9 ;  /* 0x0000001112127223 */ /* 0x000fe20000000009 */
[----:B0-----:R-:W-:-:S03]  /*21a0*/  IMAD.WIDE R2, R10, 0x2, R2 ;  /* 0x000000020a027825 */ /* 0x001fc600078e0202 */
[----:B------:R-:W-:Y:S02]  /*21b0*/  F2FP.BF16.F32.PACK_AB R6, R13, R8 ;  /* 0x000000080d06723e */ /* 0x000fe400000010ff */
[----:B------:R-:W-:Y:S01]  /*21c0*/  F2FP.BF16.F32.PACK_AB R7, R18, R7 ;  /* 0x000000071207723e */ /* 0x000fe200000010ff */
[----:B------:R-:W-:Y:S01]  /*21d0*/  UPLOP3.LUT UP0, UPT, UPT, UPT, UPT, 0x40, 0x0 ;  /* 0x000000000000789c */ /* 0x000fe20003f0e870 */
[----:B------:R-:W-:-:S03]  /*21e0*/  HFMA2.MMA R9, -RZ, RZ, 0, 0.0001220703125 ;  /* 0x00000800ff097435 */ /* 0x000fc600000001ff */
[----:B------:R0:W-:Y:S01]  /*21f0*/  @P1 STG.E.64 desc[UR6][R2.64], R6 ;  /* 0x0000000602001986 */ /* 0x0001e2000c101b06 */
[----:B------:R-:W-:Y:S07]  /*2200*/  @P0 BRA `(.L_x_2) ;  /* 0xfffffff8008c0947 */ /* 0x000fee000383ffff */
[----:B------:R-:W-:Y:S05]  /*2210*/  EXIT ;  /* 0x000000000000794d */ /* 0x000fea0003800000 */
.L_x_3:
[----:B------:R-:W-:-:S00]  /*2220*/  BRA `(.L_x_3) ;  /* 0xfffffffc00fc7947 */ /* 0x000fc0000383ffff */
[----:B------:R-:W-:-:S00]  /*2230*/  NOP ;  /* 0x0000000000007918 */ /* 0x000fc00000000000 */
        /* <DEDUP_REMOVED lines=12> */
.L_x_4:


//--------------------- .nv.global.init           --------------------------
	.section	.nv.global.init,"aw",@progbits
.nv.global.init:
	.type		_$_str,@object
	.size		_$_str,(.L_0 - _$_str)
_$_str:
        /*0000*/ 	.byte	0x5f, 0x5f, 0x43, 0x55, 0x44, 0x41, 0x5f, 0x46, 0x54, 0x5a, 0x00
.L_0:


//--------------------- .nv.shared.triton_        --------------------------
	.section	.nv.shared.triton_,"aw",@nobits
	.sectionflags	@""
	.align	16
	.zero		1024


//--------------------- .nv.constant0.triton_     --------------------------
	.section	.nv.constant0.triton_,"a",@progbits
	.sectionflags	@""
	.align	4
.nv.constant0.triton_:
	.zero		584
